//
// Generated by NVIDIA NVVM Compiler
//
// Compiler Build ID: CL-36424714
// Cuda compilation tools, release 13.0, V13.0.88
// Based on NVVM 20.0.0
//

.version 9.0
.target sm_100
.address_size 64

	// .globl	_Z13matmul_kernelPKfS0_Pfm
.global .align 1 .b8 _ZN34_INTERNAL_4dc52cb1_4_k_cu_2526b0f14cuda3std3__45__cpo5beginE[1];
.global .align 1 .b8 _ZN34_INTERNAL_4dc52cb1_4_k_cu_2526b0f14cuda3std3__45__cpo3endE[1];
.global .align 1 .b8 _ZN34_INTERNAL_4dc52cb1_4_k_cu_2526b0f14cuda3std3__45__cpo6cbeginE[1];
.global .align 1 .b8 _ZN34_INTERNAL_4dc52cb1_4_k_cu_2526b0f14cuda3std3__45__cpo4cendE[1];
.global .align 1 .b8 _ZN34_INTERNAL_4dc52cb1_4_k_cu_2526b0f14cuda3std3__45__cpo6rbeginE[1];
.global .align 1 .b8 _ZN34_INTERNAL_4dc52cb1_4_k_cu_2526b0f14cuda3std3__45__cpo4rendE[1];
.global .align 1 .b8 _ZN34_INTERNAL_4dc52cb1_4_k_cu_2526b0f14cuda3std3__45__cpo7crbeginE[1];
.global .align 1 .b8 _ZN34_INTERNAL_4dc52cb1_4_k_cu_2526b0f14cuda3std3__45__cpo5crendE[1];
.global .align 1 .b8 _ZN34_INTERNAL_4dc52cb1_4_k_cu_2526b0f14cuda3std3__436_GLOBAL__N__4dc52cb1_4_k_cu_2526b0f16ignoreE[1];
.global .align 1 .b8 _ZN34_INTERNAL_4dc52cb1_4_k_cu_2526b0f14cuda3std3__419piecewise_constructE[1];
.global .align 1 .b8 _ZN34_INTERNAL_4dc52cb1_4_k_cu_2526b0f14cuda3std3__48in_placeE[1];
.global .align 1 .b8 _ZN34_INTERNAL_4dc52cb1_4_k_cu_2526b0f14cuda3std3__420unreachable_sentinelE[1];
.global .align 1 .b8 _ZN34_INTERNAL_4dc52cb1_4_k_cu_2526b0f14cuda3std3__47nulloptE[1];
.global .align 1 .b8 _ZN34_INTERNAL_4dc52cb1_4_k_cu_2526b0f14cuda3std3__48unexpectE[1];
.global .align 1 .b8 _ZN34_INTERNAL_4dc52cb1_4_k_cu_2526b0f14cuda3std6ranges3__45__cpo4swapE[1];
.global .align 1 .b8 _ZN34_INTERNAL_4dc52cb1_4_k_cu_2526b0f14cuda3std6ranges3__45__cpo9iter_moveE[1];
.global .align 1 .b8 _ZN34_INTERNAL_4dc52cb1_4_k_cu_2526b0f14cuda3std6ranges3__45__cpo5beginE[1];
.global .align 1 .b8 _ZN34_INTERNAL_4dc52cb1_4_k_cu_2526b0f14cuda3std6ranges3__45__cpo3endE[1];
.global .align 1 .b8 _ZN34_INTERNAL_4dc52cb1_4_k_cu_2526b0f14cuda3std6ranges3__45__cpo6cbeginE[1];
.global .align 1 .b8 _ZN34_INTERNAL_4dc52cb1_4_k_cu_2526b0f14cuda3std6ranges3__45__cpo4cendE[1];
.global .align 1 .b8 _ZN34_INTERNAL_4dc52cb1_4_k_cu_2526b0f14cuda3std6ranges3__45__cpo7advanceE[1];
.global .align 1 .b8 _ZN34_INTERNAL_4dc52cb1_4_k_cu_2526b0f14cuda3std6ranges3__45__cpo9iter_swapE[1];
.global .align 1 .b8 _ZN34_INTERNAL_4dc52cb1_4_k_cu_2526b0f14cuda3std6ranges3__45__cpo4nextE[1];
.global .align 1 .b8 _ZN34_INTERNAL_4dc52cb1_4_k_cu_2526b0f14cuda3std6ranges3__45__cpo4prevE[1];
.global .align 1 .b8 _ZN34_INTERNAL_4dc52cb1_4_k_cu_2526b0f14cuda3std6ranges3__45__cpo4dataE[1];
.global .align 1 .b8 _ZN34_INTERNAL_4dc52cb1_4_k_cu_2526b0f14cuda3std6ranges3__45__cpo5cdataE[1];
.global .align 1 .b8 _ZN34_INTERNAL_4dc52cb1_4_k_cu_2526b0f14cuda3std6ranges3__45__cpo4sizeE[1];
.global .align 1 .b8 _ZN34_INTERNAL_4dc52cb1_4_k_cu_2526b0f14cuda3std6ranges3__45__cpo5ssizeE[1];
.global .align 1 .b8 _ZN34_INTERNAL_4dc52cb1_4_k_cu_2526b0f14cuda3std6ranges3__45__cpo8distanceE[1];
.global .align 1 .b8 _ZN34_INTERNAL_4dc52cb1_4_k_cu_2526b0f16thrust24THRUST_300001_SM_1000_NS8cuda_cub3parE[1];
.global .align 1 .b8 _ZN34_INTERNAL_4dc52cb1_4_k_cu_2526b0f16thrust24THRUST_300001_SM_1000_NS8cuda_cub10par_nosyncE[1];
.global .align 1 .b8 _ZN34_INTERNAL_4dc52cb1_4_k_cu_2526b0f16thrust24THRUST_300001_SM_1000_NS6system6detail10sequential3seqE[1];
.global .align 1 .b8 _ZN34_INTERNAL_4dc52cb1_4_k_cu_2526b0f16thrust24THRUST_300001_SM_1000_NS6system3cpp3parE[1];
.global .align 1 .b8 _ZN34_INTERNAL_4dc52cb1_4_k_cu_2526b0f16thrust24THRUST_300001_SM_1000_NS12placeholders2_1E[1];
.global .align 1 .b8 _ZN34_INTERNAL_4dc52cb1_4_k_cu_2526b0f16thrust24THRUST_300001_SM_1000_NS12placeholders2_2E[1];
.global .align 1 .b8 _ZN34_INTERNAL_4dc52cb1_4_k_cu_2526b0f16thrust24THRUST_300001_SM_1000_NS12placeholders2_3E[1];
.global .align 1 .b8 _ZN34_INTERNAL_4dc52cb1_4_k_cu_2526b0f16thrust24THRUST_300001_SM_1000_NS12placeholders2_4E[1];
.global .align 1 .b8 _ZN34_INTERNAL_4dc52cb1_4_k_cu_2526b0f16thrust24THRUST_300001_SM_1000_NS12placeholders2_5E[1];
.global .align 1 .b8 _ZN34_INTERNAL_4dc52cb1_4_k_cu_2526b0f16thrust24THRUST_300001_SM_1000_NS12placeholders2_6E[1];
.global .align 1 .b8 _ZN34_INTERNAL_4dc52cb1_4_k_cu_2526b0f16thrust24THRUST_300001_SM_1000_NS12placeholders2_7E[1];
.global .align 1 .b8 _ZN34_INTERNAL_4dc52cb1_4_k_cu_2526b0f16thrust24THRUST_300001_SM_1000_NS12placeholders2_8E[1];
.global .align 1 .b8 _ZN34_INTERNAL_4dc52cb1_4_k_cu_2526b0f16thrust24THRUST_300001_SM_1000_NS12placeholders2_9E[1];
.global .align 1 .b8 _ZN34_INTERNAL_4dc52cb1_4_k_cu_2526b0f16thrust24THRUST_300001_SM_1000_NS12placeholders3_10E[1];
.global .align 1 .b8 _ZN34_INTERNAL_4dc52cb1_4_k_cu_2526b0f16thrust24THRUST_300001_SM_1000_NS3seqE[1];
.global .align 1 .b8 _ZN34_INTERNAL_4dc52cb1_4_k_cu_2526b0f16thrust24THRUST_300001_SM_1000_NS6deviceE[1];

.visible .entry _Z13matmul_kernelPKfS0_Pfm(
	.param .u64 .ptr .align 1 _Z13matmul_kernelPKfS0_Pfm_param_0,
	.param .u64 .ptr .align 1 _Z13matmul_kernelPKfS0_Pfm_param_1,
	.param .u64 .ptr .align 1 _Z13matmul_kernelPKfS0_Pfm_param_2,
	.param .u64 _Z13matmul_kernelPKfS0_Pfm_param_3
)
{
	.reg .pred 	%p<11>;
	.reg .b32 	%r<8>;
	.reg .b32 	%f<67>;
	.reg .b64 	%rd<77>;

	ld.param.u64 	%rd24, [_Z13matmul_kernelPKfS0_Pfm_param_0];
	ld.param.u64 	%rd25, [_Z13matmul_kernelPKfS0_Pfm_param_1];
	ld.param.u64 	%rd22, [_Z13matmul_kernelPKfS0_Pfm_param_2];
	ld.param.u64 	%rd23, [_Z13matmul_kernelPKfS0_Pfm_param_3];
	cvta.to.global.u64 	%rd1, %rd25;
	cvta.to.global.u64 	%rd2, %rd24;
	mov.u32 	%r1, %ctaid.x;
	mov.u32 	%r2, %ntid.x;
	mov.u32 	%r3, %tid.x;
	mad.lo.s32 	%r4, %r1, %r2, %r3;
	cvt.u64.u32 	%rd3, %r4;
	mul.lo.s64 	%rd26, %rd23, %rd23;
	setp.le.u64 	%p1, %rd26, %rd3;
	@%p1 bra 	$L__BB0_16;
	and.b64  	%rd27, %rd23, -4294967296;
	setp.ne.s64 	%p2, %rd27, 0;
	@%p2 bra 	$L__BB0_3;
	cvt.u32.u64 	%r5, %rd23;
	cvt.u32.u64 	%r6, %rd3;
	rem.u32 	%r7, %r6, %r5;
	cvt.u64.u32 	%rd71, %r7;
	bra.uni 	$L__BB0_4;
$L__BB0_3:
	rem.u64 	%rd71, %rd3, %rd23;
$L__BB0_4:
	sub.s64 	%rd7, %rd3, %rd71;
	max.u64 	%rd8, %rd23, 1;
	setp.lt.u64 	%p3, %rd23, 8;
	mov.f32 	%f66, 0f00000000;
	mov.b64 	%rd75, 0;
	@%p3 bra 	$L__BB0_7;
	and.b64  	%rd75, %rd8, -8;
	shl.b64 	%rd10, %rd23, 2;
	mov.f32 	%f66, 0f00000000;
	mov.b64 	%rd73, 0;
	mov.u64 	%rd72, %rd75;
$L__BB0_6:
	.pragma "nounroll";
	add.s64 	%rd30, %rd7, %rd73;
	shl.b64 	%rd31, %rd30, 2;
	add.s64 	%rd32, %rd2, %rd31;
	ld.global.f32 	%f16, [%rd32];
	mad.lo.s64 	%rd33, %rd73, %rd23, %rd71;
	shl.b64 	%rd34, %rd33, 2;
	add.s64 	%rd35, %rd1, %rd34;
	ld.global.f32 	%f17, [%rd35];
	fma.rn.f32 	%f18, %f16, %f17, %f66;
	ld.global.f32 	%f19, [%rd32+4];
	add.s64 	%rd36, %rd35, %rd10;
	ld.global.f32 	%f20, [%rd36];
	fma.rn.f32 	%f21, %f19, %f20, %f18;
	ld.global.f32 	%f22, [%rd32+8];
	add.s64 	%rd37, %rd36, %rd10;
	ld.global.f32 	%f23, [%rd37];
	fma.rn.f32 	%f24, %f22, %f23, %f21;
	ld.global.f32 	%f25, [%rd32+12];
	add.s64 	%rd38, %rd37, %rd10;
	ld.global.f32 	%f26, [%rd38];
	fma.rn.f32 	%f27, %f25, %f26, %f24;
	ld.global.f32 	%f28, [%rd32+16];
	add.s64 	%rd39, %rd38, %rd10;
	ld.global.f32 	%f29, [%rd39];
	fma.rn.f32 	%f30, %f28, %f29, %f27;
	ld.global.f32 	%f31, [%rd32+20];
	add.s64 	%rd40, %rd39, %rd10;
	ld.global.f32 	%f32, [%rd40];
	fma.rn.f32 	%f33, %f31, %f32, %f30;
	ld.global.f32 	%f34, [%rd32+24];
	add.s64 	%rd41, %rd40, %rd10;
	ld.global.f32 	%f35, [%rd41];
	fma.rn.f32 	%f36, %f34, %f35, %f33;
	ld.global.f32 	%f37, [%rd32+28];
	add.s64 	%rd42, %rd41, %rd10;
	ld.global.f32 	%f38, [%rd42];
	fma.rn.f32 	%f66, %f37, %f38, %f36;
	add.s64 	%rd73, %rd73, 8;
	add.s64 	%rd72, %rd72, -8;
	setp.ne.s64 	%p4, %rd72, 0;
	@%p4 bra 	$L__BB0_6;
$L__BB0_7:
	and.b64  	%rd16, %rd8, 7;
	setp.eq.s64 	%p5, %rd16, 0;
	@%p5 bra 	$L__BB0_15;
	and.b64  	%rd17, %rd8, 3;
	setp.lt.u64 	%p6, %rd16, 4;
	@%p6 bra 	$L__BB0_10;
	add.s64 	%rd43, %rd7, %rd75;
	shl.b64 	%rd44, %rd43, 2;
	add.s64 	%rd45, %rd2, %rd44;
	ld.global.f32 	%f40, [%rd45];
	mad.lo.s64 	%rd46, %rd75, %rd23, %rd71;
	shl.b64 	%rd47, %rd46, 2;
	add.s64 	%rd48, %rd1, %rd47;
	ld.global.f32 	%f41, [%rd48];
	fma.rn.f32 	%f42, %f40, %f41, %f66;
	ld.global.f32 	%f43, [%rd45+4];
	shl.b64 	%rd49, %rd23, 2;
	add.s64 	%rd50, %rd48, %rd49;
	ld.global.f32 	%f44, [%rd50];
	fma.rn.f32 	%f45, %f43, %f44, %f42;
	ld.global.f32 	%f46, [%rd45+8];
	add.s64 	%rd51, %rd50, %rd49;
	ld.global.f32 	%f47, [%rd51];
	fma.rn.f32 	%f48, %f46, %f47, %f45;
	ld.global.f32 	%f49, [%rd45+12];
	add.s64 	%rd52, %rd51, %rd49;
	ld.global.f32 	%f50, [%rd52];
	fma.rn.f32 	%f66, %f49, %f50, %f48;
	add.s64 	%rd75, %rd75, 4;
$L__BB0_10:
	setp.eq.s64 	%p7, %rd17, 0;
	@%p7 bra 	$L__BB0_15;
	setp.eq.s64 	%p8, %rd17, 1;
	@%p8 bra 	$L__BB0_13;
	add.s64 	%rd53, %rd7, %rd75;
	shl.b64 	%rd54, %rd53, 2;
	add.s64 	%rd55, %rd2, %rd54;
	ld.global.f32 	%f52, [%rd55];
	mad.lo.s64 	%rd56, %rd75, %rd23, %rd71;
	shl.b64 	%rd57, %rd56, 2;
	add.s64 	%rd58, %rd1, %rd57;
	ld.global.f32 	%f53, [%rd58];
	fma.rn.f32 	%f54, %f52, %f53, %f66;
	ld.global.f32 	%f55, [%rd55+4];
	shl.b64 	%rd59, %rd23, 2;
	add.s64 	%rd60, %rd58, %rd59;
	ld.global.f32 	%f56, [%rd60];
	fma.rn.f32 	%f66, %f55, %f56, %f54;
	add.s64 	%rd75, %rd75, 2;
$L__BB0_13:
	and.b64  	%rd61, %rd8, 1;
	setp.eq.b64 	%p9, %rd61, 1;
	not.pred 	%p10, %p9;
	@%p10 bra 	$L__BB0_15;
	add.s64 	%rd62, %rd7, %rd75;
	shl.b64 	%rd63, %rd62, 2;
	add.s64 	%rd64, %rd2, %rd63;
	ld.global.f32 	%f57, [%rd64];
	mad.lo.s64 	%rd65, %rd75, %rd23, %rd71;
	shl.b64 	%rd66, %rd65, 2;
	add.s64 	%rd67, %rd1, %rd66;
	ld.global.f32 	%f58, [%rd67];
	fma.rn.f32 	%f66, %f57, %f58, %f66;
$L__BB0_15:
	cvta.to.global.u64 	%rd68, %rd22;
	shl.b64 	%rd69, %rd3, 2;
	add.s64 	%rd70, %rd68, %rd69;
	st.global.f32 	[%rd70], %f66;
$L__BB0_16:
	ret;

}
	// .globl	_ZN3cub18CUB_300001_SM_10006detail11EmptyKernelIvEEvv
.visible .entry _ZN3cub18CUB_300001_SM_10006detail11EmptyKernelIvEEvv()
{


	ret;

}


// ===== COMPILED SASS (sm_100) =====

	.target	sm_100

	.elftype	@"ET_EXEC"


//--------------------- .note.nv.tkinfo           --------------------------
	.section	.note.nv.tkinfo,"",@"SHT_NOTE"
	.sectionflags	@"SHF_NOTE_NV_TKINFO"
	.tkinfo
        /*0018*/ 	.word	0x00000002
        /*0030*/ 	.string	""
        /*0030*/ 	.string	"ptxas"
        /*0030*/ 	.string	"Cuda compilation tools, release 13.0, V13.0.88"
        /*0030*/ 	.string	"Build cuda_13.0.r13.0/compiler.36424714_0"
        /*0030*/ 	.string	"-arch sm_100 -m 64 "



//--------------------- .note.nv.cuinfo           --------------------------
	.section	.note.nv.cuinfo,"",@"SHT_NOTE"
	.sectionflags	@"SHF_NOTE_NV_CUINFO"
        /*0018*/ 	.short	0x0002
        /*001a*/ 	.short	0x0064
        /*001c*/ 	.short	0x0082
	.zero		2


//--------------------- .nv.info                  --------------------------
	.section	.nv.info,"",@"SHT_CUDA_INFO"
	.align	4


	//----- nvinfo : EIATTR_REGCOUNT
	.align		4
        /*0000*/ 	.byte	0x04, 0x2f
        /*0002*/ 	.short	(.L_46 - .L_45)
	.align		4
.L_45:
        /*0004*/ 	.word	index@(_Z13matmul_kernelPKfS0_Pfm)
        /*0008*/ 	.word	0x00000020


	//----- nvinfo : EIATTR_FRAME_SIZE
	.align		4
.L_46:
        /*000c*/ 	.byte	0x04, 0x11
        /*000e*/ 	.short	(.L_48 - .L_47)
	.align		4
.L_47:
        /*0010*/ 	.word	index@($__internal_0_$__cuda_sm20_rem_u64)
        /*0014*/ 	.word	0x00000000


	//----- nvinfo : EIATTR_FRAME_SIZE
	.align		4
.L_48:
        /*0018*/ 	.byte	0x04, 0x11
        /*001a*/ 	.short	(.L_50 - .L_49)
	.align		4
.L_49:
        /*001c*/ 	.word	index@(_Z13matmul_kernelPKfS0_Pfm)
        /*0020*/ 	.word	0x00000000


	//----- nvinfo : EIATTR_REGCOUNT
	.align		4
.L_50:
        /*0024*/ 	.byte	0x04, 0x2f
        /*0026*/ 	.short	(.L_52 - .L_51)
	.align		4
.L_51:
        /*0028*/ 	.word	index@(_ZN3cub18CUB_300001_SM_10006detail11EmptyKernelIvEEvv)
        /*002c*/ 	.word	0x00000004


	//----- nvinfo : EIATTR_FRAME_SIZE
	.align		4
.L_52:
        /*0030*/ 	.byte	0x04, 0x11
        /*0032*/ 	.short	(.L_54 - .L_53)
	.align		4
.L_53:
        /*0034*/ 	.word	index@(_ZN3cub18CUB_300001_SM_10006detail11EmptyKernelIvEEvv)
        /*0038*/ 	.word	0x00000000


	//----- nvinfo : EIATTR_MIN_STACK_SIZE
	.align		4
.L_54:
        /*003c*/ 	.byte	0x04, 0x12
        /*003e*/ 	.short	(.L_56 - .L_55)
	.align		4
.L_55:
        /*0040*/ 	.word	index@(_ZN3cub18CUB_300001_SM_10006detail11EmptyKernelIvEEvv)
        /*0044*/ 	.word	0x00000000


	//----- nvinfo : EIATTR_MIN_STACK_SIZE
	.align		4
.L_56:
        /*0048*/ 	.byte	0x04, 0x12
        /*004a*/ 	.short	(.L_58 - .L_57)
	.align		4
.L_57:
        /*004c*/ 	.word	index@(_Z13matmul_kernelPKfS0_Pfm)
        /*0050*/ 	.word	0x00000000
.L_58:


//--------------------- .nv.compat                --------------------------
	.section	.nv.compat,"",@"SHT_CUDA_COMPAT_INFO"
	.align	4
        /*0000*/ 	.byte	0x02, 0x09, 0x00, 0x00, 0x02, 0x02, 0x01, 0x00, 0x02, 0x05, 0x05, 0x00, 0x03, 0x07, 0x01, 0x01
        /*0010*/ 	.byte	0x02, 0x03, 0x00, 0x00, 0x02, 0x06, 0x01, 0x00, 0x04, 0x0b, 0x08, 0x00, 0x09, 0x00, 0x00, 0x00
        /*0020*/ 	.byte	0x00, 0x00, 0x00, 0x00


//--------------------- .nv.info._ZN3cub18CUB_300001_SM_10006detail11EmptyKernelIvEEvv --------------------------
	.section	.nv.info._ZN3cub18CUB_300001_SM_10006detail11EmptyKernelIvEEvv,"",@"SHT_CUDA_INFO"
	.sectionflags	@""
	.align	4


	//----- nvinfo : EIATTR_CUDA_API_VERSION
	.align		4
        /*0000*/ 	.byte	0x04, 0x37
        /*0002*/ 	.short	(.L_60 - .L_59)
.L_59:
        /*0004*/ 	.word	0x00000082


	//----- nvinfo : EIATTR_SPARSE_MMA_MASK
	.align		4
.L_60:
        /*0008*/ 	.byte	0x03, 0x50
        /*000a*/ 	.short	0x0000


	//----- nvinfo : EIATTR_MAXREG_COUNT
	.align		4
        /*000c*/ 	.byte	0x03, 0x1b
        /*000e*/ 	.short	0x00ff


	//----- nvinfo : EIATTR_MERCURY_ISA_VERSION
	.align		4
        /*0010*/ 	.byte	0x03, 0x5f
        /*0012*/ 	.short	0x0101


	//----- nvinfo : EIATTR_VRC_CTA_INIT_COUNT
	.align		4
        /*0014*/ 	.byte	0x02, 0x4a
	.zero		1
	.zero		1


	//----- nvinfo : EIATTR_EXIT_INSTR_OFFSETS
	.align		4
        /*0018*/ 	.byte	0x04, 0x1c
        /*001a*/ 	.short	(.L_62 - .L_61)


	//   ....[0]....
.L_61:
        /*001c*/ 	.word	0x00000010


	//----- nvinfo : EIATTR_SW_WAR
	.align		4
.L_62:
        /*0020*/ 	.byte	0x04, 0x36
        /*0022*/ 	.short	(.L_64 - .L_63)
.L_63:
        /*0024*/ 	.word	0x00000008
.L_64:


//--------------------- .nv.info._Z13matmul_kernelPKfS0_Pfm --------------------------
	.section	.nv.info._Z13matmul_kernelPKfS0_Pfm,"",@"SHT_CUDA_INFO"
	.sectionflags	@""
	.align	4


	//----- nvinfo : EIATTR_CUDA_API_VERSION
	.align		4
        /*0000*/ 	.byte	0x04, 0x37
        /*0002*/ 	.short	(.L_66 - .L_65)
.L_65:
        /*0004*/ 	.word	0x00000082


	//----- nvinfo : EIATTR_KPARAM_INFO
	.align		4
.L_66:
        /*0008*/ 	.byte	0x04, 0x17
        /*000a*/ 	.short	(.L_68 - .L_67)
.L_67:
        /*000c*/ 	.word	0x00000000
        /*0010*/ 	.short	0x0003
        /*0012*/ 	.short	0x0018
        /*0014*/ 	.byte	0x00, 0xf0, 0x21, 0x00


	//----- nvinfo : EIATTR_KPARAM_INFO
	.align		4
.L_68:
        /*0018*/ 	.byte	0x04, 0x17
        /*001a*/ 	.short	(.L_70 - .L_69)
.L_69:
        /*001c*/ 	.word	0x00000000
        /*0020*/ 	.short	0x0002
        /*0022*/ 	.short	0x0010
        /*0024*/ 	.byte	0x00, 0xf5, 0x21, 0x00


	//----- nvinfo : EIATTR_KPARAM_INFO
	.align		4
.L_70:
        /*0028*/ 	.byte	0x04, 0x17
        /*002a*/ 	.short	(.L_72 - .L_71)
.L_71:
        /*002c*/ 	.word	0x00000000
        /*0030*/ 	.short	0x0001
        /*0032*/ 	.short	0x0008
        /*0034*/ 	.byte	0x00, 0xf5, 0x21, 0x00


	//----- nvinfo : EIATTR_KPARAM_INFO
	.align		4
.L_72:
        /*0038*/ 	.byte	0x04, 0x17
        /*003a*/ 	.short	(.L_74 - .L_73)
.L_73:
        /*003c*/ 	.word	0x00000000
        /*0040*/ 	.short	0x0000
        /*0042*/ 	.short	0x0000
        /*0044*/ 	.byte	0x00, 0xf5, 0x21, 0x00


	//----- nvinfo : EIATTR_SPARSE_MMA_MASK
	.align		4
.L_74:
        /*0048*/ 	.byte	0x03, 0x50
        /*004a*/ 	.short	0x0000


	//----- nvinfo : EIATTR_MAXREG_COUNT
	.align		4
        /*004c*/ 	.byte	0x03, 0x1b
        /*004e*/ 	.short	0x00ff


	//----- nvinfo : EIATTR_MERCURY_ISA_VERSION
	.align		4
        /*0050*/ 	.byte	0x03, 0x5f
        /*0052*/ 	.short	0x0101


	//----- nvinfo : EIATTR_VRC_CTA_INIT_COUNT
	.align		4
        /*0054*/ 	.byte	0x02, 0x4a
	.zero		1
	.zero		1


	//----- nvinfo : EIATTR_EXIT_INSTR_OFFSETS
	.align		4
        /*0058*/ 	.byte	0x04, 0x1c
        /*005a*/ 	.short	(.L_76 - .L_75)


	//   ....[0]....
.L_75:
        /*005c*/ 	.word	0x000000d0


	//   ....[1]....
        /*0060*/ 	.word	0x00000d40


	//----- nvinfo : EIATTR_CRS_STACK_SIZE
	.align		4
.L_76:
        /*0064*/ 	.byte	0x04, 0x1e
        /*0066*/ 	.short	(.L_78 - .L_77)
.L_77:
        /*0068*/ 	.word	0x00000000


	//----- nvinfo : EIATTR_CBANK_PARAM_SIZE
	.align		4
.L_78:
        /*006c*/ 	.byte	0x03, 0x19
        /*006e*/ 	.short	0x0020


	//----- nvinfo : EIATTR_PARAM_CBANK
	.align		4
        /*0070*/ 	.byte	0x04, 0x0a
        /*0072*/ 	.short	(.L_80 - .L_79)
	.align		4
.L_79:
        /*0074*/ 	.word	index@(.nv.constant0._Z13matmul_kernelPKfS0_Pfm)
        /*0078*/ 	.short	0x0380
        /*007a*/ 	.short	0x0020


	//----- nvinfo : EIATTR_SW_WAR
	.align		4
.L_80:
        /*007c*/ 	.byte	0x04, 0x36
        /*007e*/ 	.short	(.L_82 - .L_81)
.L_81:
        /*0080*/ 	.word	0x00000008
.L_82:


//--------------------- .nv.callgraph             --------------------------
	.section	.nv.callgraph,"",@"SHT_CUDA_CALLGRAPH"
	.align	4
	.sectionentsize	8
	.align		4
        /*0000*/ 	.word	0x00000000
	.align		4
        /*0004*/ 	.word	0xffffffff
	.align		4
        /*0008*/ 	.word	0x00000000
	.align		4
        /*000c*/ 	.word	0xfffffffe
	.align		4
        /*0010*/ 	.word	0x00000000
	.align		4
        /*0014*/ 	.word	0xfffffffd
	.align		4
        /*0018*/ 	.word	0x00000000
	.align		4
        /*001c*/ 	.word	0xfffffffc


//--------------------- .nv.constant4             --------------------------
	.section	.nv.constant4,"a",@progbits
	.align	8
	.align		8
.nv.constant4:
        /*0000*/ 	.dword	_ZN34_INTERNAL_4dc52cb1_4_k_cu_2526b0f14cuda3std3__45__cpo5beginE
	.align		8
        /*0008*/ 	.dword	_ZN34_INTERNAL_4dc52cb1_4_k_cu_2526b0f14cuda3std3__45__cpo3endE
	.align		8
        /*0010*/ 	.dword	_ZN34_INTERNAL_4dc52cb1_4_k_cu_2526b0f14cuda3std3__45__cpo6cbeginE
	.align		8
        /*0018*/ 	.dword	_ZN34_INTERNAL_4dc52cb1_4_k_cu_2526b0f14cuda3std3__45__cpo4cendE
	.align		8
        /*0020*/ 	.dword	_ZN34_INTERNAL_4dc52cb1_4_k_cu_2526b0f14cuda3std3__45__cpo6rbeginE
	.align		8
        /*0028*/ 	.dword	_ZN34_INTERNAL_4dc52cb1_4_k_cu_2526b0f14cuda3std3__45__cpo4rendE
	.align		8
        /*0030*/ 	.dword	_ZN34_INTERNAL_4dc52cb1_4_k_cu_2526b0f14cuda3std3__45__cpo7crbeginE
	.align		8
        /*0038*/ 	.dword	_ZN34_INTERNAL_4dc52cb1_4_k_cu_2526b0f14cuda3std3__45__cpo5crendE
	.align		8
        /*0040*/ 	.dword	_ZN34_INTERNAL_4dc52cb1_4_k_cu_2526b0f14cuda3std3__436_GLOBAL__N__4dc52cb1_4_k_cu_2526b0f16ignoreE
	.align		8
        /*0048*/ 	.dword	_ZN34_INTERNAL_4dc52cb1_4_k_cu_2526b0f14cuda3std3__419piecewise_constructE
	.align		8
        /*0050*/ 	.dword	_ZN34_INTERNAL_4dc52cb1_4_k_cu_2526b0f14cuda3std3__48in_placeE
	.align		8
        /*0058*/ 	.dword	_ZN34_INTERNAL_4dc52cb1_4_k_cu_2526b0f14cuda3std3__420unreachable_sentinelE
	.align		8
        /*0060*/ 	.dword	_ZN34_INTERNAL_4dc52cb1_4_k_cu_2526b0f14cuda3std3__47nulloptE
	.align		8
        /*0068*/ 	.dword	_ZN34_INTERNAL_4dc52cb1_4_k_cu_2526b0f14cuda3std3__48unexpectE
	.align		8
        /*0070*/ 	.dword	_ZN34_INTERNAL_4dc52cb1_4_k_cu_2526b0f14cuda3std6ranges3__45__cpo4swapE
	.align		8
        /*0078*/ 	.dword	_ZN34_INTERNAL_4dc52cb1_4_k_cu_2526b0f14cuda3std6ranges3__45__cpo9iter_moveE
	.align		8
        /*0080*/ 	.dword	_ZN34_INTERNAL_4dc52cb1_4_k_cu_2526b0f14cuda3std6ranges3__45__cpo5beginE
	.align		8
        /*0088*/ 	.dword	_ZN34_INTERNAL_4dc52cb1_4_k_cu_2526b0f14cuda3std6ranges3__45__cpo3endE
	.align		8
        /*0090*/ 	.dword	_ZN34_INTERNAL_4dc52cb1_4_k_cu_2526b0f14cuda3std6ranges3__45__cpo6cbeginE
	.align		8
        /*0098*/ 	.dword	_ZN34_INTERNAL_4dc52cb1_4_k_cu_2526b0f14cuda3std6ranges3__45__cpo4cendE
	.align		8
        /*00a0*/ 	.dword	_ZN34_INTERNAL_4dc52cb1_4_k_cu_2526b0f14cuda3std6ranges3__45__cpo7advanceE
	.align		8
        /*00a8*/ 	.dword	_ZN34_INTERNAL_4dc52cb1_4_k_cu_2526b0f14cuda3std6ranges3__45__cpo9iter_swapE
	.align		8
        /*00b0*/ 	.dword	_ZN34_INTERNAL_4dc52cb1_4_k_cu_2526b0f14cuda3std6ranges3__45__cpo4nextE
	.align		8
        /*00b8*/ 	.dword	_ZN34_INTERNAL_4dc52cb1_4_k_cu_2526b0f14cuda3std6ranges3__45__cpo4prevE
	.align		8
        /*00c0*/ 	.dword	_ZN34_INTERNAL_4dc52cb1_4_k_cu_2526b0f14cuda3std6ranges3__45__cpo4dataE
	.align		8
        /*00c8*/ 	.dword	_ZN34_INTERNAL_4dc52cb1_4_k_cu_2526b0f14cuda3std6ranges3__45__cpo5cdataE
	.align		8
        /*00d0*/ 	.dword	_ZN34_INTERNAL_4dc52cb1_4_k_cu_2526b0f14cuda3std6ranges3__45__cpo4sizeE
	.align		8
        /*00d8*/ 	.dword	_ZN34_INTERNAL_4dc52cb1_4_k_cu_2526b0f14cuda3std6ranges3__45__cpo5ssizeE
	.align		8
        /*00e0*/ 	.dword	_ZN34_INTERNAL_4dc52cb1_4_k_cu_2526b0f14cuda3std6ranges3__45__cpo8distanceE
	.align		8
        /*00e8*/ 	.dword	_ZN34_INTERNAL_4dc52cb1_4_k_cu_2526b0f16thrust24THRUST_300001_SM_1000_NS8cuda_cub3parE
	.align		8
        /*00f0*/ 	.dword	_ZN34_INTERNAL_4dc52cb1_4_k_cu_2526b0f16thrust24THRUST_300001_SM_1000_NS8cuda_cub10par_nosyncE
	.align		8
        /*00f8*/ 	.dword	_ZN34_INTERNAL_4dc52cb1_4_k_cu_2526b0f16thrust24THRUST_300001_SM_1000_NS6system6detail10sequential3seqE
	.align		8
        /*0100*/ 	.dword	_ZN34_INTERNAL_4dc52cb1_4_k_cu_2526b0f16thrust24THRUST_300001_SM_1000_NS6system3cpp3parE
	.align		8
        /*0108*/ 	.dword	_ZN34_INTERNAL_4dc52cb1_4_k_cu_2526b0f16thrust24THRUST_300001_SM_1000_NS12placeholders2_1E
	.align		8
        /*0110*/ 	.dword	_ZN34_INTERNAL_4dc52cb1_4_k_cu_2526b0f16thrust24THRUST_300001_SM_1000_NS12placeholders2_2E
	.align		8
        /*0118*/ 	.dword	_ZN34_INTERNAL_4dc52cb1_4_k_cu_2526b0f16thrust24THRUST_300001_SM_1000_NS12placeholders2_3E
	.align		8
        /*0120*/ 	.dword	_ZN34_INTERNAL_4dc52cb1_4_k_cu_2526b0f16thrust24THRUST_300001_SM_1000_NS12placeholders2_4E
	.align		8
        /*0128*/ 	.dword	_ZN34_INTERNAL_4dc52cb1_4_k_cu_2526b0f16thrust24THRUST_300001_SM_1000_NS12placeholders2_5E
	.align		8
        /*0130*/ 	.dword	_ZN34_INTERNAL_4dc52cb1_4_k_cu_2526b0f16thrust24THRUST_300001_SM_1000_NS12placeholders2_6E
	.align		8
        /*0138*/ 	.dword	_ZN34_INTERNAL_4dc52cb1_4_k_cu_2526b0f16thrust24THRUST_300001_SM_1000_NS12placeholders2_7E
	.align		8
        /*0140*/ 	.dword	_ZN34_INTERNAL_4dc52cb1_4_k_cu_2526b0f16thrust24THRUST_300001_SM_1000_NS12placeholders2_8E
	.align		8
        /*0148*/ 	.dword	_ZN34_INTERNAL_4dc52cb1_4_k_cu_2526b0f16thrust24THRUST_300001_SM_1000_NS12placeholders2_9E
	.align		8
        /*0150*/ 	.dword	_ZN34_INTERNAL_4dc52cb1_4_k_cu_2526b0f16thrust24THRUST_300001_SM_1000_NS12placeholders3_10E
	.align		8
        /*0158*/ 	.dword	_ZN34_INTERNAL_4dc52cb1_4_k_cu_2526b0f16thrust24THRUST_300001_SM_1000_NS3seqE
	.align		8
        /*0160*/ 	.dword	_ZN34_INTERNAL_4dc52cb1_4_k_cu_2526b0f16thrust24THRUST_300001_SM_1000_NS6deviceE


//--------------------- .text._ZN3cub18CUB_300001_SM_10006detail11EmptyKernelIvEEvv --------------------------
	.section	.text._ZN3cub18CUB_300001_SM_10006detail11EmptyKernelIvEEvv,"ax",@progbits
	.align	128
        .global         _ZN3cub18CUB_300001_SM_10006detail11EmptyKernelIvEEvv
        .type           _ZN3cub18CUB_300001_SM_10006detail11EmptyKernelIvEEvv,@function
        .size           _ZN3cub18CUB_300001_SM_10006detail11EmptyKernelIvEEvv,(.L_x_10 - _ZN3cub18CUB_300001_SM_10006detail11EmptyKernelIvEEvv)
        .other          _ZN3cub18CUB_300001_SM_10006detail11EmptyKernelIvEEvv,@"STO_CUDA_ENTRY STV_DEFAULT"
_ZN3cub18CUB_300001_SM_10006detail11EmptyKernelIvEEvv:
.text._ZN3cub18CUB_300001_SM_10006detail11EmptyKernelIvEEvv:
[----:B------:R-:W-:Y:S01]  /*0000*/  LDC R1, c[0x0][0x37c] ;  /* 0x0000df00ff017b82 */ /* 0x000fe20000000800 */
[----:B------:R-:W-:Y:S05]  /*0010*/  EXIT ;  /* 0x000000000000794d */ /* 0x000fea0003800000 */
.L_x_0:
[----:B------:R-:W-:-:S00]  /*0020*/  BRA `(.L_x_0) ;  /* 0xfffffffc00fc7947 */ /* 0x000fc0000383ffff */
[----:B------:R-:W-:-:S00]  /*0030*/  NOP ;  /* 0x0000000000007918 */ /* 0x000fc00000000000 */
        /* <DEDUP_REMOVED lines=12> */
.L_x_10:


//--------------------- .text._Z13matmul_kernelPKfS0_Pfm --------------------------
	.section	.text._Z13matmul_kernelPKfS0_Pfm,"ax",@progbits
	.align	128
        .global         _Z13matmul_kernelPKfS0_Pfm
        .type           _Z13matmul_kernelPKfS0_Pfm,@function
        .size           _Z13matmul_kernelPKfS0_Pfm,(.L_x_9 - _Z13matmul_kernelPKfS0_Pfm)
        .other          _Z13matmul_kernelPKfS0_Pfm,@"STO_CUDA_ENTRY STV_DEFAULT"
_Z13matmul_kernelPKfS0_Pfm:
.text._Z13matmul_kernelPKfS0_Pfm:
[----:B------:R-:W-:Y:S01]  /*0000*/  LDC R1, c[0x0][0x37c] ;  /* 0x0000df00ff017b82 */ /* 0x000fe20000000800 */
[----:B------:R-:W0:Y:S01]  /*0010*/  S2R R0, SR_TID.X ;  /* 0x0000000000007919 */ /* 0x000e220000002100 */
[----:B------:R-:W1:Y:S06]  /*0020*/  LDCU.64 UR8, c[0x0][0x398] ;  /* 0x00007300ff0877ac */ /* 0x000e6c0008000a00 */
[----:B------:R-:W0:Y:S08]  /*0030*/  S2UR UR5, SR_CTAID.X ;  /* 0x00000000000579c3 */ /* 0x000e300000002500 */
[----:B------:R-:W0:Y:S01]  /*0040*/  LDC R19, c[0x0][0x360] ;  /* 0x0000d800ff137b82 */ /* 0x000e220000000800 */
[----:B-1----:R-:W-:-:S02]  /*0050*/  UIMAD UR4, UR9, UR8, URZ ;  /* 0x00000008090472a4 */ /* 0x002fc4000f8e02ff */
[----:B------:R-:W-:Y:S02]  /*0060*/  UIMAD.WIDE.U32 UR6, UR8, UR8, URZ ;  /* 0x00000008080672a5 */ /* 0x000fe4000f8e00ff */
[----:B------:R-:W-:-:S04]  /*0070*/  UIMAD UR4, UR8, UR9, UR4 ;  /* 0x00000009080472a4 */ /* 0x000fc8000f8e0204 */
[----:B------:R-:W-:Y:S01]  /*0080*/  UIADD3 UR4, UPT, UPT, UR7, UR4, URZ ;  /* 0x0000000407047290 */ /* 0x000fe2000fffe0ff */
[----:B0-----:R-:W-:-:S05]  /*0090*/  IMAD R19, R19, UR5, R0 ;  /* 0x0000000513137c24 */ /* 0x001fca000f8e0200 */
[----:B------:R-:W-:Y:S01]  /*00a0*/  IMAD.U32 R0, RZ, RZ, UR4 ;  /* 0x00000004ff007e24 */ /* 0x000fe2000f8e00ff */
[----:B------:R-:W-:-:S04]  /*00b0*/  ISETP.LT.U32.AND P0, PT, R19, UR6, PT ;  /* 0x0000000613007c0c */ /* 0x000fc8000bf01070 */
[----:B------:R-:W-:-:S13]  /*00c0*/  ISETP.GT.U32.AND.EX P0, PT, R0, RZ, PT, P0 ;  /* 0x000000ff0000720c */ /* 0x000fda0003f04100 */
[----:B------:R-:W-:Y:S05]  /*00d0*/  @!P0 EXIT ;  /* 0x000000000000894d */ /* 0x000fea0003800000 */
[----:B------:R-:W-:-:S09]  /*00e0*/  UISETP.NE.U32.AND UP0, UPT, UR9, URZ, UPT ;  /* 0x000000ff0900728c */ /* 0x000fd2000bf05070 */
[----:B------:R-:W-:Y:S05]  /*00f0*/  BRA.U UP0, `(.L_x_1) ;  /* 0x00000001004c7547 */ /* 0x000fea000b800000 */
[----:B------:R-:W0:Y:S01]  /*0100*/  I2F.U32.RP R0, UR8 ;  /* 0x0000000800007d06 */ /* 0x000e220008209000 */
[----:B------:R-:W-:-:S07]  /*0110*/  ISETP.NE.U32.AND P1, PT, RZ, UR8, PT ;  /* 0x00000008ff007c0c */ /* 0x000fce000bf25070 */
[----:B0-----:R-:W0:Y:S02]  /*0120*/  MUFU.RCP R0, R0 ;  /* 0x0000000000007308 */ /* 0x001e240000001000 */
[----:B0-----:R-:W-:-:S06]  /*0130*/  VIADD R2, R0, 0xffffffe ;  /* 0x0ffffffe00027836 */ /* 0x001fcc0000000000 */
[----:B------:R0:W1:Y:S02]  /*0140*/  F2I.FTZ.U32.TRUNC.NTZ R3, R2 ;  /* 0x0000000200037305 */ /* 0x000064000021f000 */
[----:B0-----:R-:W-:Y:S02]  /*0150*/  IMAD.MOV.U32 R2, RZ, RZ, RZ ;  /* 0x000000ffff027224 */ /* 0x001fe400078e00ff */
[----:B-1----:R-:W-:-:S04]  /*0160*/  IMAD.MOV R5, RZ, RZ, -R3 ;  /* 0x000000ffff057224 */ /* 0x002fc800078e0a03 */
[----:B------:R-:W-:-:S04]  /*0170*/  IMAD R5, R5, UR8, RZ ;  /* 0x0000000805057c24 */ /* 0x000fc8000f8e02ff */
[----:B------:R-:W-:-:S04]  /*0180*/  IMAD.HI.U32 R4, R3, R5, R2 ;  /* 0x0000000503047227 */ /* 0x000fc800078e0002 */
[----:B------:R-:W-:Y:S02]  /*0190*/  IMAD.MOV.U32 R5, RZ, RZ, RZ ;  /* 0x000000ffff057224 */ /* 0x000fe400078e00ff */
[----:B------:R-:W-:-:S04]  /*01a0*/  IMAD.HI.U32 R4, R4, R19, RZ ;  /* 0x0000001304047227 */ /* 0x000fc800078e00ff */
[----:B------:R-:W-:-:S04]  /*01b0*/  IMAD.MOV R4, RZ, RZ, -R4 ;  /* 0x000000ffff047224 */ /* 0x000fc800078e0a04 */
[----:B------:R-:W-:-:S05]  /*01c0*/  IMAD R4, R4, UR8, R19 ;  /* 0x0000000804047c24 */ /* 0x000fca000f8e0213 */
[----:B------:R-:W-:-:S13]  /*01d0*/  ISETP.GE.U32.AND P0, PT, R4, UR8, PT ;  /* 0x0000000804007c0c */ /* 0x000fda000bf06070 */
[----:B------:R-:W-:-:S04]  /*01e0*/  @P0 IADD3 R4, PT, PT, R4, -UR8, RZ ;  /* 0x8000000804040c10 */ /* 0x000fc8000fffe0ff */
[----:B------:R-:W-:-:S13]  /*01f0*/  ISETP.GE.U32.AND P0, PT, R4, UR8, PT ;  /* 0x0000000804007c0c */ /* 0x000fda000bf06070 */
[----:B------:R-:W-:Y:S01]  /*0200*/  @P0 VIADD R4, R4, -UR8 ;  /* 0x8000000804040c36 */ /* 0x000fe20008000000 */
[----:B------:R-:W-:Y:S01]  /*0210*/  @!P1 LOP3.LUT R4, RZ, UR8, RZ, 0x33, !PT ;  /* 0x00000008ff049c12 */ /* 0x000fe2000f8e33ff */
[----:B------:R-:W-:Y:S06]  /*0220*/  BRA `(.L_x_2) ;  /* 0x0000000000087947 */ /* 0x000fec0003800000 */
.L_x_1:
[----:B------:R-:W-:-:S07]  /*0230*/  MOV R0, 0x250 ;  /* 0x0000025000007802 */ /* 0x000fce0000000f00 */
[----:B------:R-:W-:Y:S05]  /*0240*/  CALL.REL.NOINC `($__internal_0_$__cuda_sm20_rem_u64) ;  /* 0x0000000800c07944 */ /* 0x000fea0003c00000 */
.L_x_2:
[----:B------:R-:W0:Y:S01]  /*0250*/  LDC.64 R2, c[0x0][0x398] ;  /* 0x0000e600ff027b82 */ /* 0x000e220000000a00 */
[----:B------:R-:W-:Y:S01]  /*0260*/  IADD3 R0, P2, PT, R19, -R4, RZ ;  /* 0x8000000413007210 */ /* 0x000fe20007f5e0ff */
[----:B------:R-:W1:Y:S01]  /*0270*/  LDCU.64 UR6, c[0x0][0x358] ;  /* 0x00006b00ff0677ac */ /* 0x000e620008000a00 */
[----:B------:R-:W-:Y:S02]  /*0280*/  HFMA2 R23, -RZ, RZ, 0, 0 ;  /* 0x00000000ff177431 */ /* 0x000fe400000001ff */
[----:B------:R-:W-:Y:S02]  /*0290*/  IMAD.MOV.U32 R26, RZ, RZ, RZ ;  /* 0x000000ffff1a7224 */ /* 0x000fe400078e00ff */
[----:B------:R-:W-:Y:S02]  /*02a0*/  IMAD.MOV.U32 R21, RZ, RZ, RZ ;  /* 0x000000ffff157224 */ /* 0x000fe400078e00ff */
[----:B------:R-:W-:Y:S01]  /*02b0*/  IMAD.X R18, RZ, RZ, ~R5, P2 ;  /* 0x000000ffff127224 */ /* 0x000fe200010e0e05 */
[----:B0-----:R-:W-:-:S02]  /*02c0*/  ISETP.GE.U32.AND P0, PT, R2, 0x8, PT ;  /* 0x000000080200780c */ /* 0x001fc40003f06070 */
[----:B------:R-:W-:Y:S02]  /*02d0*/  ISETP.GT.U32.AND P1, PT, R2, 0x1, PT ;  /* 0x000000010200780c */ /* 0x000fe40003f24070 */
[C---:B------:R-:W-:Y:S02]  /*02e0*/  ISETP.GE.U32.AND.EX P0, PT, R3.reuse, RZ, PT, P0 ;  /* 0x000000ff0300720c */ /* 0x040fe40003f06100 */
[----:B------:R-:W-:-:S04]  /*02f0*/  ISETP.GT.U32.AND.EX P1, PT, R3, RZ, PT, P1 ;  /* 0x000000ff0300720c */ /* 0x000fc80003f24110 */
[----:B------:R-:W-:Y:S02]  /*0300*/  SEL R20, R2, 0x1, P1 ;  /* 0x0000000102147807 */ /* 0x000fe40000800000 */
[----:B------:R-:W-:-:S05]  /*0310*/  SEL R22, R3, RZ, P1 ;  /* 0x000000ff03167207 */ /* 0x000fca0000800000 */
[----:B-1----:R-:W-:Y:S05]  /*0320*/  @!P0 BRA `(.L_x_3) ;  /* 0x00000004000c8947 */ /* 0x002fea0003800000 */
[----:B------:R-:W-:Y:S01]  /*0330*/  IMAD.WIDE.U32 R6, R2, 0x4, RZ ;  /* 0x0000000402067825 */ /* 0x000fe200078e00ff */
[----:B------:R-:W-:Y:S01]  /*0340*/  LOP3.LUT R21, R20, 0xfffffff8, RZ, 0xc0, !PT ;  /* 0xfffffff814157812 */ /* 0x000fe200078ec0ff */
[----:B------:R-:W0:Y:S02]  /*0350*/  LDCU.128 UR8, c[0x0][0x380] ;  /* 0x00007000ff0877ac */ /* 0x000e240008000c00 */
[----:B------:R-:W-:Y:S02]  /*0360*/  IMAD.SHL.U32 R25, R3, 0x4, RZ ;  /* 0x0000000403197824 */ /* 0x000fe400078e00ff */
[----:B------:R-:W-:Y:S01]  /*0370*/  IMAD.MOV.U32 R23, RZ, RZ, R22 ;  /* 0x000000ffff177224 */ /* 0x000fe200078e0016 */
[----:B------:R-:W-:Y:S01]  /*0380*/  UMOV UR4, URZ ;  /* 0x000000ff00047c82 */ /* 0x000fe20008000000 */
[----:B------:R-:W-:Y:S01]  /*0390*/  IMAD.MOV.U32 R26, RZ, RZ, RZ ;  /* 0x000000ffff1a7224 */ /* 0x000fe200078e00ff */
[----:B------:R-:W-:Y:S01]  /*03a0*/  IADD3 R25, PT, PT, R7, R25, RZ ;  /* 0x0000001907197210 */ /* 0x000fe20007ffe0ff */
[----:B------:R-:W-:Y:S01]  /*03b0*/  IMAD.MOV.U32 R24, RZ, RZ, R21 ;  /* 0x000000ffff187224 */ /* 0x000fe200078e0015 */
[----:B------:R-:W-:-:S06]  /*03c0*/  UMOV UR5, URZ ;  /* 0x000000ff00057c82 */ /* 0x000fcc0008000000 */
.L_x_4:
[----:B------:R-:W-:Y:S01]  /*03d0*/  IMAD R8, R2, UR5, RZ ;  /* 0x0000000502087c24 */ /* 0x000fe2000f8e02ff */
[----:B------:R-:W-:Y:S01]  /*03e0*/  IADD3 R9, P0, PT, R0, UR4, RZ ;  /* 0x0000000400097c10 */ /* 0x000fe2000ff1e0ff */
[----:B------:R-:W-:Y:S02]  /*03f0*/  IMAD.MOV.U32 R10, RZ, RZ, R4 ;  /* 0x000000ffff0a7224 */ /* 0x000fe400078e0004 */
[----:B------:R-:W-:Y:S01]  /*0400*/  IMAD.MOV.U32 R11, RZ, RZ, R5 ;  /* 0x000000ffff0b7224 */ /* 0x000fe200078e0005 */
[----:B------:R-:W-:Y:S01]  /*0410*/  IADD3.X R12, PT, PT, R18, UR5, RZ, P0, !PT ;  /* 0x00000005120c7c10 */ /* 0x000fe200087fe4ff */
[----:B------:R-:W-:Y:S01]  /*0420*/  IMAD R13, R3, UR4, R8 ;  /* 0x00000004030d7c24 */ /* 0x000fe2000f8e0208 */
[----:B0-----:R-:W-:Y:S01]  /*0430*/  LEA R8, P0, R9, UR8, 0x2 ;  /* 0x0000000809087c11 */ /* 0x001fe2000f8010ff */
[----:B------:R-:W-:-:S03]  /*0440*/  IMAD.WIDE.U32 R10, R2, UR4, R10 ;  /* 0x00000004020a7c25 */ /* 0x000fc6000f8e000a */
[----:B------:R-:W-:Y:S01]  /*0450*/  LEA.HI.X R9, R9, UR9, R12, 0x2, P0 ;  /* 0x0000000909097c11 */ /* 0x000fe200080f140c */
[----:B------:R-:W-:Y:S01]  /*0460*/  IMAD.IADD R11, R11, 0x1, R13 ;  /* 0x000000010b0b7824 */ /* 0x000fe200078e020d */
[----:B------:R-:W-:-:S03]  /*0470*/  LEA R14, P1, R10, UR10, 0x2 ;  /* 0x0000000a0a0e7c11 */ /* 0x000fc6000f8210ff */
[----:B------:R-:W2:Y:S01]  /*0480*/  LDG.E R17, desc[UR6][R8.64] ;  /* 0x0000000608117981 */ /* 0x000ea2000c1e1900 */
[----:B------:R-:W-:-:S03]  /*0490*/  LEA.HI.X R15, R10, UR11, R11, 0x2, P1 ;  /* 0x0000000b0a0f7c11 */ /* 0x000fc600088f140b */
[----:B------:R-:W3:Y:S04]  /*04a0*/  LDG.E R28, desc[UR6][R8.64+0x18] ;  /* 0x00001806081c7981 */ /* 0x000ee8000c1e1900 */
[----:B------:R-:W2:Y:S01]  /*04b0*/  LDG.E R27, desc[UR6][R14.64] ;  /* 0x000000060e1b7981 */ /* 0x000ea2000c1e1900 */
[----:B------:R-:W-:-:S04]  /*04c0*/  IADD3 R12, P0, PT, R14, R6, RZ ;  /* 0x000000060e0c7210 */ /* 0x000fc80007f1e0ff */
[----:B------:R-:W-:Y:S02]  /*04d0*/  IADD3.X R13, PT, PT, R15, R25, RZ, P0, !PT ;  /* 0x000000190f0d7210 */ /* 0x000fe400007fe4ff */
[----:B------:R-:W-:-:S03]  /*04e0*/  IADD3 R10, P0, PT, R12, R6, RZ ;  /* 0x000000060c0a7210 */ /* 0x000fc60007f1e0ff */
[----:B------:R-:W4:Y:S02]  /*04f0*/  LDG.E R12, desc[UR6][R12.64] ;  /* 0x000000060c0c7981 */ /* 0x000f24000c1e1900 */
[----:B------:R-:W-:Y:S01]  /*0500*/  IMAD.X R11, R13, 0x1, R25, P0 ;  /* 0x000000010d0b7824 */ /* 0x000fe200000e0619 */
[----:B------:R-:W-:Y:S01]  /*0510*/  IADD3 R16, P0, PT, R10, R6, RZ ;  /* 0x000000060a107210 */ /* 0x000fe20007f1e0ff */
[----:B------:R-:W5:Y:S04]  /*0520*/  LDG.E R15, desc[UR6][R8.64+0x8] ;  /* 0x00000806080f7981 */ /* 0x000f68000c1e1900 */
[----:B------:R-:W5:Y:S04]  /*0530*/  LDG.E R10, desc[UR6][R10.64] ;  /* 0x000000060a0a7981 */ /* 0x000f68000c1e1900 */
[----:B------:R-:W3:Y:S01]  /*0540*/  LDG.E R14, desc[UR6][R8.64+0xc] ;  /* 0x00000c06080e7981 */ /* 0x000ee2000c1e1900 */
[----:B--2---:R-:W-:-:S03]  /*0550*/  FFMA R29, R17, R27, R26 ;  /* 0x0000001b111d7223 */ /* 0x004fc6000000001a */
[----:B------:R-:W4:Y:S01]  /*0560*/  LDG.E R26, desc[UR6][R8.64+0x4] ;  /* 0x00000406081a7981 */ /* 0x000f22000c1e1900 */
[----:B------:R-:W-:-:S05]  /*0570*/  IMAD.X R17, R11, 0x1, R25, P0 ;  /* 0x000000010b117824 */ /* 0x000fca00000e0619 */
[----:B------:R-:W3:Y:S01]  /*0580*/  LDG.E R27, desc[UR6][R16.64] ;  /* 0x00000006101b7981 */ /* 0x000ee2000c1e1900 */
[----:B----4-:R-:W-:Y:S01]  /*0590*/  FFMA R26, R26, R12, R29 ;  /* 0x0000000c1a1a7223 */ /* 0x010fe2000000001d */
[----:B------:R-:W-:Y:S02]  /*05a0*/  IADD3 R12, P0, PT, R16, R6, RZ ;  /* 0x00000006100c7210 */ /* 0x000fe40007f1e0ff */
[----:B------:R-:W2:Y:S01]  /*05b0*/  LDG.E R29, desc[UR6][R8.64+0x14] ;  /* 0x00001406081d7981 */ /* 0x000ea2000c1e1900 */
[----:B-----5:R-:W-:Y:S02]  /*05c0*/  FFMA R15, R15, R10, R26 ;  /* 0x0000000a0f0f7223 */ /* 0x020fe4000000001a */
[----:B------:R-:W-:Y:S01]  /*05d0*/  IMAD.X R13, R17, 0x1, R25, P0 ;  /* 0x00000001110d7824 */ /* 0x000fe200000e0619 */
[----:B------:R-:W4:Y:S01]  /*05e0*/  LDG.E R26, desc[UR6][R8.64+0x10] ;  /* 0x00001006081a7981 */ /* 0x000f22000c1e1900 */
[----:B---3--:R-:W-:Y:S01]  /*05f0*/  FFMA R27, R14, R27, R15 ;  /* 0x0000001b0e1b7223 */ /* 0x008fe2000000000f */
[----:B------:R-:W-:-:S02]  /*0600*/  IADD3 R14, P0, PT, R12, R6, RZ ;  /* 0x000000060c0e7210 */ /* 0x000fc40007f1e0ff */
[----:B------:R-:W4:Y:S03]  /*0610*/  LDG.E R12, desc[UR6][R12.64] ;  /* 0x000000060c0c7981 */ /* 0x000f26000c1e1900 */
[--C-:B------:R-:W-:Y:S01]  /*0620*/  IMAD.X R15, R13, 0x1, R25.reuse, P0 ;  /* 0x000000010d0f7824 */ /* 0x100fe200000e0619 */
[-C--:B------:R-:W-:Y:S01]  /*0630*/  IADD3 R10, P0, PT, R14, R6.reuse, RZ ;  /* 0x000000060e0a7210 */ /* 0x080fe20007f1e0ff */
[----:B------:R-:W3:Y:S03]  /*0640*/  LDG.E R8, desc[UR6][R8.64+0x1c] ;  /* 0x00001c0608087981 */ /* 0x000ee6000c1e1900 */
[----:B------:R-:W-:Y:S02]  /*0650*/  IADD3.X R11, PT, PT, R15, R25, RZ, P0, !PT ;  /* 0x000000190f0b7210 */ /* 0x000fe400007fe4ff */
[----:B------:R-:W-:Y:S01]  /*0660*/  IADD3 R16, P0, PT, R10, R6, RZ ;  /* 0x000000060a107210 */ /* 0x000fe20007f1e0ff */
[----:B------:R-:W2:Y:S04]  /*0670*/  LDG.E R14, desc[UR6][R14.64] ;  /* 0x000000060e0e7981 */ /* 0x000ea8000c1e1900 */
[----:B------:R-:W-:Y:S01]  /*0680*/  IMAD.X R17, R11, 0x1, R25, P0 ;  /* 0x000000010b117824 */ /* 0x000fe200000e0619 */
[----:B------:R-:W5:Y:S04]  /*0690*/  LDG.E R10, desc[UR6][R10.64] ;  /* 0x000000060a0a7981 */ /* 0x000f68000c1e1900 */
[----:B------:R-:W3:Y:S01]  /*06a0*/  LDG.E R16, desc[UR6][R16.64] ;  /* 0x0000000610107981 */ /* 0x000ee2000c1e1900 */
[----:B------:R-:W-:-:S04]  /*06b0*/  IADD3 R24, P0, PT, R24, -0x8, RZ ;  /* 0xfffffff818187810 */ /* 0x000fc80007f1e0ff */
[----:B------:R-:W-:Y:S02]  /*06c0*/  IADD3.X R22, PT, PT, R22, -0x1, RZ, P0, !PT ;  /* 0xffffffff16167810 */ /* 0x000fe400007fe4ff */
[----:B------:R-:W-:-:S04]  /*06d0*/  ISETP.NE.U32.AND P0, PT, R24, RZ, PT ;  /* 0x000000ff1800720c */ /* 0x000fc80003f05070 */
[----:B------:R-:W-:Y:S01]  /*06e0*/  ISETP.NE.AND.EX P0, PT, R22, RZ, PT, P0 ;  /* 0x000000ff1600720c */ /* 0x000fe20003f05300 */
[----:B------:R-:W-:-:S04]  /*06f0*/  UIADD3 UR4, UP0, UPT, UR4, 0x8, URZ ;  /* 0x0000000804047890 */ /* 0x000fc8000ff1e0ff */
[----:B------:R-:W-:Y:S01]  /*0700*/  UIADD3.X UR5, UPT, UPT, URZ, UR5, URZ, UP0, !UPT ;  /* 0x00000005ff057290 */ /* 0x000fe200087fe4ff */
[----:B----4-:R-:W-:-:S04]  /*0710*/  FFMA R26, R26, R12, R27 ;  /* 0x0000000c1a1a7223 */ /* 0x010fc8000000001b */
[----:B--2---:R-:W-:-:S04]  /*0720*/  FFMA R29, R29, R14, R26 ;  /* 0x0000000e1d1d7223 */ /* 0x004fc8000000001a */
[----:B-----5:R-:W-:-:S04]  /*0730*/  FFMA R29, R28, R10, R29 ;  /* 0x0000000a1c1d7223 */ /* 0x020fc8000000001d */
[----:B---3--:R-:W-:Y:S01]  /*0740*/  FFMA R26, R8, R16, R29 ;  /* 0x00000010081a7223 */ /* 0x008fe2000000001d */
[----:B------:R-:W-:Y:S06]  /*0750*/  @P0 BRA `(.L_x_4) ;  /* 0xfffffffc001c0947 */ /* 0x000fec000383ffff */
.L_x_3:
[----:B------:R-:W-:-:S04]  /*0760*/  LOP3.LUT R6, R20, 0x7, RZ, 0xc0, !PT ;  /* 0x0000000714067812 */ /* 0x000fc800078ec0ff */
[----:B------:R-:W-:-:S04]  /*0770*/  ISETP.NE.U32.AND P0, PT, R6, RZ, PT ;  /* 0x000000ff0600720c */ /* 0x000fc80003f05070 */
[----:B------:R-:W-:-:S13]  /*0780*/  ISETP.NE.AND.EX P0, PT, RZ, RZ, PT, P0 ;  /* 0x000000ffff00720c */ /* 0x000fda0003f05300 */
[----:B------:R-:W-:Y:S05]  /*0790*/  @!P0 BRA `(.L_x_5) ;  /* 0x0000000400588947 */ /* 0x000fea0003800000 */
[----:B------:R-:W-:Y:S02]  /*07a0*/  ISETP.GE.U32.AND P1, PT, R6, 0x4, PT ;  /* 0x000000040600780c */ /* 0x000fe40003f26070 */
[----:B------:R-:W-:Y:S02]  /*07b0*/  LOP3.LUT R16, R20, 0x3, RZ, 0xc0, !PT ;  /* 0x0000000314107812 */ /* 0x000fe400078ec0ff */
[----:B------:R-:W-:Y:S02]  /*07c0*/  ISETP.GE.U32.AND.EX P1, PT, RZ, RZ, PT, P1 ;  /* 0x000000ffff00720c */ /* 0x000fe40003f26110 */
[----:B------:R-:W-:-:S04]  /*07d0*/  ISETP.NE.U32.AND P0, PT, R16, RZ, PT ;  /* 0x000000ff1000720c */ /* 0x000fc80003f05070 */
[----:B------:R-:W-:-:S07]  /*07e0*/  ISETP.NE.AND.EX P0, PT, RZ, RZ, PT, P0 ;  /* 0x000000ffff00720c */ /* 0x000fce0003f05300 */
[----:B------:R-:W-:Y:S06]  /*07f0*/  @!P1 BRA `(.L_x_6) ;  /* 0x00000000008c9947 */ /* 0x000fec0003800000 */
[----:B------:R-:W0:Y:S01]  /*0800*/  LDCU.128 UR8, c[0x0][0x380] ;  /* 0x00007000ff0877ac */ /* 0x000e220008000c00 */
[----:B------:R-:W-:Y:S01]  /*0810*/  IMAD R8, R23, R2, RZ ;  /* 0x0000000217087224 */ /* 0x000fe200078e02ff */
[----:B------:R-:W-:Y:S01]  /*0820*/  IADD3 R9, P1, PT, R21, R0, RZ ;  /* 0x0000000015097210 */ /* 0x000fe20007f3e0ff */
[----:B------:R-:W-:Y:S01]  /*0830*/  IMAD.MOV.U32 R6, RZ, RZ, R4 ;  /* 0x000000ffff067224 */ /* 0x000fe200078e0004 */
[----:B------:R-:W-:Y:S01]  /*0840*/  SHF.L.U64.HI R27, R2, 0x2, R3 ;  /* 0x00000002021b7819 */ /* 0x000fe20000010203 */
[----:B------:R-:W-:Y:S01]  /*0850*/  IMAD.MOV.U32 R7, RZ, RZ, R5 ;  /* 0x000000ffff077224 */ /* 0x000fe200078e0005 */
[----:B------:R-:W-:Y:S01]  /*0860*/  IADD3.X R10, PT, PT, R23, R18, RZ, P1, !PT ;  /* 0x00000012170a7210 */ /* 0x000fe20000ffe4ff */
[C---:B------:R-:W-:Y:S02]  /*0870*/  IMAD R11, R21.reuse, R3, R8 ;  /* 0x00000003150b7224 */ /* 0x040fe400078e0208 */
[----:B------:R-:W-:-:S04]  /*0880*/  IMAD.WIDE.U32 R6, R21, R2, R6 ;  /* 0x0000000215067225 */ /* 0x000fc800078e0006 */
[----:B------:R-:W-:Y:S02]  /*0890*/  IMAD.IADD R7, R7, 0x1, R11 ;  /* 0x0000000107077824 */ /* 0x000fe400078e020b */
[----:B------:R-:W-:Y:S01]  /*08a0*/  IMAD.SHL.U32 R13, R2, 0x4, RZ ;  /* 0x00000004020d7824 */ /* 0x000fe200078e00ff */
[C---:B0-----:R-:W-:Y:S02]  /*08b0*/  LEA R14, P3, R6.reuse, UR10, 0x2 ;  /* 0x0000000a060e7c11 */ /* 0x041fe4000f8610ff */
[----:B------:R-:W-:Y:S02]  /*08c0*/  LEA R8, P2, R9, UR8, 0x2 ;  /* 0x0000000809087c11 */ /* 0x000fe4000f8410ff */
[----:B------:R-:W-:Y:S02]  /*08d0*/  LEA.HI.X R15, R6, UR11, R7, 0x2, P3 ;  /* 0x0000000b060f7c11 */ /* 0x000fe400098f1407 */
[----:B------:R-:W-:Y:S02]  /*08e0*/  IADD3 R6, P1, PT, R13, R14, RZ ;  /* 0x0000000e0d067210 */ /* 0x000fe40007f3e0ff */
[----:B------:R-:W-:Y:S01]  /*08f0*/  LEA.HI.X R9, R9, UR9, R10, 0x2, P2 ;  /* 0x0000000909097c11 */ /* 0x000fe200090f140a */
[----:B------:R-:W2:Y:S01]  /*0900*/  LDG.E R17, desc[UR6][R14.64] ;  /* 0x000000060e117981 */ /* 0x000ea2000c1e1900 */
[----:B------:R-:W-:Y:S01]  /*0910*/  IADD3 R10, P2, PT, R6, R13, RZ ;  /* 0x0000000d060a7210 */ /* 0x000fe20007f5e0ff */
[----:B------:R-:W-:-:S02]  /*0920*/  IMAD.X R7, R27, 0x1, R15, P1 ;  /* 0x000000011b077824 */ /* 0x000fc400008e060f */
[----:B------:R-:W2:Y:S01]  /*0930*/  LDG.E R25, desc[UR6][R8.64] ;  /* 0x0000000608197981 */ /* 0x000ea2000c1e1900 */
[----:B------:R-:W-:Y:S01]  /*0940*/  IADD3 R12, P1, PT, R10, R13, RZ ;  /* 0x0000000d0a0c7210 */ /* 0x000fe20007f3e0ff */
[--C-:B------:R-:W-:Y:S02]  /*0950*/  IMAD.X R11, R7, 0x1, R27.reuse, P2 ;  /* 0x00000001070b7824 */ /* 0x100fe400010e061b */
[----:B------:R-:W3:Y:S04]  /*0960*/  LDG.E R6, desc[UR6][R6.64] ;  /* 0x0000000606067981 */ /* 0x000ee8000c1e1900 */
[----:B------:R-:W3:Y:S01]  /*0970*/  LDG.E R22, desc[UR6][R8.64+0x4] ;  /* 0x0000040608167981 */ /* 0x000ee2000c1e1900 */
[----:B------:R-:W-:-:S03]  /*0980*/  IMAD.X R13, R11, 0x1, R27, P1 ;  /* 0x000000010b0d7824 */ /* 0x000fc600008e061b */
[----:B------:R-:W4:Y:S04]  /*0990*/  LDG.E R10, desc[UR6][R10.64] ;  /* 0x000000060a0a7981 */ /* 0x000f28000c1e1900 */
[----:B------:R-:W4:Y:S04]  /*09a0*/  LDG.E R24, desc[UR6][R8.64+0x8] ;  /* 0x0000080608187981 */ /* 0x000f28000c1e1900 */
[----:B------:R-:W5:Y:S04]  /*09b0*/  LDG.E R14, desc[UR6][R8.64+0xc] ;  /* 0x00000c06080e7981 */ /* 0x000f68000c1e1900 */
[----:B------:R-:W5:Y:S01]  /*09c0*/  LDG.E R12, desc[UR6][R12.64] ;  /* 0x000000060c0c7981 */ /* 0x000f62000c1e1900 */
[----:B------:R-:W-:-:S04]  /*09d0*/  IADD3 R21, P1, PT, R21, 0x4, RZ ;  /* 0x0000000415157810 */ /* 0x000fc80007f3e0ff */
[----:B------:R-:W-:Y:S01]  /*09e0*/  IADD3.X R23, PT, PT, RZ, R23, RZ, P1, !PT ;  /* 0x00000017ff177210 */ /* 0x000fe20000ffe4ff */
[----:B--2---:R-:W-:-:S04]  /*09f0*/  FFMA R17, R25, R17, R26 ;  /* 0x0000001119117223 */ /* 0x004fc8000000001a */
[----:B---3--:R-:W-:-:S04]  /*0a00*/  FFMA R17, R22, R6, R17 ;  /* 0x0000000616117223 */ /* 0x008fc80000000011 */
[----:B----4-:R-:W-:-:S04]  /*0a10*/  FFMA R17, R24, R10, R17 ;  /* 0x0000000a18117223 */ /* 0x010fc80000000011 */
[----:B-----5:R-:W-:-:S07]  /*0a20*/  FFMA R26, R14, R12, R17 ;  /* 0x0000000c0e1a7223 */ /* 0x020fce0000000011 */
.L_x_6:
[----:B------:R-:W-:Y:S05]  /*0a30*/  @!P0 BRA `(.L_x_5) ;  /* 0x0000000000b08947 */ /* 0x000fea0003800000 */
[----:B------:R-:W-:Y:S02]  /*0a40*/  ISETP.NE.U32.AND P1, PT, R16, 0x1, PT ;  /* 0x000000011000780c */ /* 0x000fe40003f25070 */
[----:B------:R-:W-:Y:S02]  /*0a50*/  LOP3.LUT R20, R20, 0x1, RZ, 0xc0, !PT ;  /* 0x0000000114147812 */ /* 0x000fe400078ec0ff */
[----:B------:R-:W-:Y:S02]  /*0a60*/  ISETP.NE.AND.EX P1, PT, RZ, RZ, PT, P1 ;  /* 0x000000ffff00720c */ /* 0x000fe40003f25310 */
[----:B------:R-:W-:-:S04]  /*0a70*/  ISETP.NE.U32.AND P0, PT, R20, 0x1, PT ;  /* 0x000000011400780c */ /* 0x000fc80003f05070 */
[----:B------:R-:W-:-:S07]  /*0a80*/  ISETP.NE.U32.AND.EX P0, PT, RZ, RZ, PT, P0 ;  /* 0x000000ffff00720c */ /* 0x000fce0003f05100 */
[----:B------:R-:W-:Y:S06]  /*0a90*/  @!P1 BRA `(.L_x_7) ;  /* 0x00000000005c9947 */ /* 0x000fec0003800000 */
[----:B------:R-:W0:Y:S01]  /*0aa0*/  LDCU.128 UR8, c[0x0][0x380] ;  /* 0x00007000ff0877ac */ /* 0x000e220008000c00 */
[----:B------:R-:W-:Y:S01]  /*0ab0*/  IMAD R6, R23, R2, RZ ;  /* 0x0000000217067224 */ /* 0x000fe200078e02ff */
[C---:B------:R-:W-:Y:S01]  /*0ac0*/  IADD3 R7, P1, PT, R21.reuse, R0, RZ ;  /* 0x0000000015077210 */ /* 0x040fe20007f3e0ff */
[----:B------:R-:W-:Y:S02]  /*0ad0*/  IMAD.MOV.U32 R10, RZ, RZ, R4 ;  /* 0x000000ffff0a7224 */ /* 0x000fe400078e0004 */
[----:B------:R-:W-:Y:S02]  /*0ae0*/  IMAD.MOV.U32 R11, RZ, RZ, R5 ;  /* 0x000000ffff0b7224 */ /* 0x000fe400078e0005 */
[C---:B------:R-:W-:Y:S02]  /*0af0*/  IMAD R9, R21.reuse, R3, R6 ;  /* 0x0000000315097224 */ /* 0x040fe400078e0206 */
[----:B------:R-:W-:-:S04]  /*0b00*/  IMAD.WIDE.U32 R10, R21, R2, R10 ;  /* 0x00000002150a7225 */ /* 0x000fc800078e000a */
[----:B------:R-:W-:Y:S02]  /*0b10*/  IMAD.X R12, R23, 0x1, R18, P1 ;  /* 0x00000001170c7824 */ /* 0x000fe400008e0612 */
[----:B------:R-:W-:Y:S01]  /*0b20*/  IMAD.IADD R9, R11, 0x1, R9 ;  /* 0x000000010b097824 */ /* 0x000fe200078e0209 */
[C---:B0-----:R-:W-:Y:S02]  /*0b30*/  LEA R8, P1, R10.reuse, UR10, 0x2 ;  /* 0x0000000a0a087c11 */ /* 0x041fe4000f8210ff */
[C---:B------:R-:W-:Y:S02]  /*0b40*/  LEA R6, P2, R7.reuse, UR8, 0x2 ;  /* 0x0000000807067c11 */ /* 0x040fe4000f8410ff */
[----:B------:R-:W-:Y:S02]  /*0b50*/  LEA.HI.X R9, R10, UR11, R9, 0x2, P1 ;  /* 0x0000000b0a097c11 */ /* 0x000fe400088f1409 */
[----:B------:R-:W-:Y:S02]  /*0b60*/  LEA.HI.X R7, R7, UR9, R12, 0x2, P2 ;  /* 0x0000000907077c11 */ /* 0x000fe400090f140c */
[----:B------:R-:W-:-:S02]  /*0b70*/  LEA R10, P1, R2, R8, 0x2 ;  /* 0x00000008020a7211 */ /* 0x000fc400078210ff */
[----:B------:R-:W2:Y:S02]  /*0b80*/  LDG.E R8, desc[UR6][R8.64] ;  /* 0x0000000608087981 */ /* 0x000ea4000c1e1900 */
[----:B------:R-:W-:Y:S02]  /*0b90*/  LEA.HI.X R11, R2, R9, R3, 0x2, P1 ;  /* 0x00000009020b7211 */ /* 0x000fe400008f1403 */
[----:B------:R-:W2:Y:S04]  /*0ba0*/  LDG.E R13, desc[UR6][R6.64] ;  /* 0x00000006060d7981 */ /* 0x000ea8000c1e1900 */
[----:B------:R-:W3:Y:S04]  /*0bb0*/  LDG.E R12, desc[UR6][R6.64+0x4] ;  /* 0x00000406060c7981 */ /* 0x000ee8000c1e1900 */
[----:B------:R-:W3:Y:S01]  /*0bc0*/  LDG.E R10, desc[UR6][R10.64] ;  /* 0x000000060a0a7981 */ /* 0x000ee2000c1e1900 */
[----:B------:R-:W-:-:S04]  /*0bd0*/  IADD3 R21, P1, PT, R21, 0x2, RZ ;  /* 0x0000000215157810 */ /* 0x000fc80007f3e0ff */
[----:B------:R-:W-:Y:S01]  /*0be0*/  IADD3.X R23, PT, PT, RZ, R23, RZ, P1, !PT ;  /* 0x00000017ff177210 */ /* 0x000fe20000ffe4ff */
[----:B--2---:R-:W-:-:S04]  /*0bf0*/  FFMA R13, R13, R8, R26 ;  /* 0x000000080d0d7223 */ /* 0x004fc8000000001a */
[----:B---3--:R-:W-:-:S07]  /*0c00*/  FFMA R26, R12, R10, R13 ;  /* 0x0000000a0c1a7223 */ /* 0x008fce000000000d */
.L_x_7:
[----:B------:R-:W-:Y:S05]  /*0c10*/  @P0 BRA `(.L_x_5) ;  /* 0x0000000000380947 */ /* 0x000fea0003800000 */
[----:B------:R-:W0:Y:S01]  /*0c20*/  LDCU.128 UR8, c[0x0][0x380] ;  /* 0x00007000ff0877ac */ /* 0x000e220008000c00 */
[----:B------:R-:W-:Y:S01]  /*0c30*/  IMAD R6, R23, R2, RZ ;  /* 0x0000000217067224 */ /* 0x000fe200078e02ff */
[C---:B------:R-:W-:Y:S01]  /*0c40*/  IADD3 R0, P0, PT, R21.reuse, R0, RZ ;  /* 0x0000000015007210 */ /* 0x040fe20007f1e0ff */
[----:B------:R-:W-:-:S04]  /*0c50*/  IMAD.WIDE.U32 R4, R21, R2, R4 ;  /* 0x0000000215047225 */ /* 0x000fc800078e0004 */
[----:B------:R-:W-:Y:S02]  /*0c60*/  IMAD R3, R21, R3, R6 ;  /* 0x0000000315037224 */ /* 0x000fe400078e0206 */
[----:B------:R-:W-:Y:S02]  /*0c70*/  IMAD.X R23, R23, 0x1, R18, P0 ;  /* 0x0000000117177824 */ /* 0x000fe400000e0612 */
[----:B------:R-:W-:Y:S01]  /*0c80*/  IMAD.IADD R5, R5, 0x1, R3 ;  /* 0x0000000105057824 */ /* 0x000fe200078e0203 */
[----:B0-----:R-:W-:Y:S02]  /*0c90*/  LEA R2, P0, R0, UR8, 0x2 ;  /* 0x0000000800027c11 */ /* 0x001fe4000f8010ff */
[----:B------:R-:W-:Y:S02]  /*0ca0*/  LEA R6, P1, R4, UR10, 0x2 ;  /* 0x0000000a04067c11 */ /* 0x000fe4000f8210ff */
[----:B------:R-:W-:Y:S02]  /*0cb0*/  LEA.HI.X R3, R0, UR9, R23, 0x2, P0 ;  /* 0x0000000900037c11 */ /* 0x000fe400080f1417 */
[----:B------:R-:W-:-:S04]  /*0cc0*/  LEA.HI.X R7, R4, UR11, R5, 0x2, P1 ;  /* 0x0000000b04077c11 */ /* 0x000fc800088f1405 */
[----:B------:R-:W2:Y:S04]  /*0cd0*/  LDG.E R3, desc[UR6][R2.64] ;  /* 0x0000000602037981 */ /* 0x000ea8000c1e1900 */
[----:B------:R-:W2:Y:S02]  /*0ce0*/  LDG.E R6, desc[UR6][R6.64] ;  /* 0x0000000606067981 */ /* 0x000ea4000c1e1900 */
[----:B--2---:R-:W-:-:S07]  /*0cf0*/  FFMA R26, R3, R6, R26 ;  /* 0x00000006031a7223 */ /* 0x004fce000000001a */
.L_x_5:
[----:B------:R-:W0:Y:S02]  /*0d00*/  LDCU.64 UR4, c[0x0][0x390] ;  /* 0x00007200ff0477ac */ /* 0x000e240008000a00 */
[----:B0-----:R-:W-:-:S04]  /*0d10*/  LEA R2, P0, R19, UR4, 0x2 ;  /* 0x0000000413027c11 */ /* 0x001fc8000f8010ff */
[----:B------:R-:W-:-:S05]  /*0d20*/  LEA.HI.X R3, R19, UR5, RZ, 0x2, P0 ;  /* 0x0000000513037c11 */ /* 0x000fca00080f14ff */
[----:B------:R-:W-:Y:S01]  /*0d30*/  STG.E desc[UR6][R2.64], R26 ;  /* 0x0000001a02007986 */ /* 0x000fe2000c101906 */
[----:B------:R-:W-:Y:S05]  /*0d40*/  EXIT ;  /* 0x000000000000794d */ /* 0x000fea0003800000 */
        .weak           $__internal_0_$__cuda_sm20_rem_u64
        .type           $__internal_0_$__cuda_sm20_rem_u64,@function
        .size           $__internal_0_$__cuda_sm20_rem_u64,(.L_x_9 - $__internal_0_$__cuda_sm20_rem_u64)
$__internal_0_$__cuda_sm20_rem_u64:
[----:B------:R-:W0:Y:S01]  /*0d50*/  LDCU.64 UR4, c[0x0][0x398] ;  /* 0x00007300ff0477ac */ /* 0x000e220008000a00 */
[----:B------:R-:W1:Y:S01]  /*0d60*/  LDC.64 R2, c[0x0][0x398] ;  /* 0x0000e600ff027b82 */ /* 0x000e620000000a00 */
[----:B0-----:R-:W0:Y:S08]  /*0d70*/  I2F.U64.RP R8, UR4 ;  /* 0x0000000400087d12 */ /* 0x001e300008309000 */
[----:B0-----:R-:W0:Y:S02]  /*0d80*/  MUFU.RCP R8, R8 ;  /* 0x0000000800087308 */ /* 0x001e240000001000 */
[----:B0-----:R-:W-:-:S06]  /*0d90*/  VIADD R4, R8, 0x1ffffffe ;  /* 0x1ffffffe08047836 */ /* 0x001fcc0000000000 */
[----:B------:R-:W1:Y:S02]  /*0da0*/  F2I.U64.TRUNC R4, R4 ;  /* 0x0000000400047311 */ /* 0x000e64000020d800 */
[----:B-1----:R-:W-:-:S04]  /*0db0*/  IMAD.WIDE.U32 R6, R4, R2, RZ ;  /* 0x0000000204067225 */ /* 0x002fc800078e00ff */
[----:B------:R-:W-:Y:S01]  /*0dc0*/  IMAD R7, R4, R3, R7 ;  /* 0x0000000304077224 */ /* 0x000fe200078e0207 */
[----:B------:R-:W-:-:S03]  /*0dd0*/  IADD3 R9, P0, PT, RZ, -R6, RZ ;  /* 0x80000006ff097210 */ /* 0x000fc60007f1e0ff */
[----:B------:R-:W-:Y:S02]  /*0de0*/  IMAD R7, R5, R2, R7 ;  /* 0x0000000205077224 */ /* 0x000fe400078e0207 */
[----:B------:R-:W-:-:S04]  /*0df0*/  IMAD.HI.U32 R6, R4, R9, RZ ;  /* 0x0000000904067227 */ /* 0x000fc800078e00ff */
[----:B------:R-:W-:Y:S01]  /*0e00*/  IMAD.X R11, RZ, RZ, ~R7, P0 ;  /* 0x000000ffff0b7224 */ /* 0x000fe200000e0e07 */
[----:B------:R-:W-:-:S03]  /*0e10*/  MOV R7, R4 ;  /* 0x0000000400077202 */ /* 0x000fc60000000f00 */
[-C--:B------:R-:W-:Y:S02]  /*0e20*/  IMAD R13, R5, R11.reuse, RZ ;  /* 0x0000000b050d7224 */ /* 0x080fe400078e02ff */
[----:B------:R-:W-:-:S04]  /*0e30*/  IMAD.WIDE.U32 R6, P0, R4, R11, R6 ;  /* 0x0000000b04067225 */ /* 0x000fc80007800006 */
[----:B------:R-:W-:-:S04]  /*0e40*/  IMAD.HI.U32 R11, R5, R11, RZ ;  /* 0x0000000b050b7227 */ /* 0x000fc800078e00ff */
[----:B------:R-:W-:-:S05]  /*0e50*/  IMAD.HI.U32 R6, P1, R5, R9, R6 ;  /* 0x0000000905067227 */ /* 0x000fca0007820006 */
[----:B------:R-:W-:Y:S01]  /*0e60*/  IADD3 R7, P2, PT, R13, R6, RZ ;  /* 0x000000060d077210 */ /* 0x000fe20007f5e0ff */
[----:B------:R-:W-:-:S04]  /*0e70*/  IMAD.X R6, R11, 0x1, R5, P0 ;  /* 0x000000010b067824 */ /* 0x000fc800000e0605 */
[----:B------:R-:W-:Y:S01]  /*0e80*/  IMAD.WIDE.U32 R4, R7, R2, RZ ;  /* 0x0000000207047225 */ /* 0x000fe200078e00ff */
[----:B------:R-:W-:-:S03]  /*0e90*/  IADD3.X R9, PT, PT, RZ, RZ, R6, P2, P1 ;  /* 0x000000ffff097210 */ /* 0x000fc600017e2406 */
[----:B------:R-:W-:Y:S01]  /*0ea0*/  IMAD R5, R7, R3, R5 ;  /* 0x0000000307057224 */ /* 0x000fe200078e0205 */
[----:B------:R-:W-:-:S03]  /*0eb0*/  IADD3 R11, P0, PT, RZ, -R4, RZ ;  /* 0x80000004ff0b7210 */ /* 0x000fc60007f1e0ff */
[----:B------:R-:W-:Y:S02]  /*0ec0*/  IMAD R5, R9, R2, R5 ;  /* 0x0000000209057224 */ /* 0x000fe400078e0205 */
[----:B------:R-:W-:-:S04]  /*0ed0*/  IMAD.HI.U32 R6, R7, R11, RZ ;  /* 0x0000000b07067227 */ /* 0x000fc800078e00ff */
[----:B------:R-:W-:-:S04]  /*0ee0*/  IMAD.X R4, RZ, RZ, ~R5, P0 ;  /* 0x000000ffff047224 */ /* 0x000fc800000e0e05 */
[----:B------:R-:W-:-:S04]  /*0ef0*/  IMAD.WIDE.U32 R6, P0, R7, R4, R6 ;  /* 0x0000000407067225 */ /* 0x000fc80007800006 */
[C---:B------:R-:W-:Y:S02]  /*0f00*/  IMAD R5, R9.reuse, R4, RZ ;  /* 0x0000000409057224 */ /* 0x040fe400078e02ff */
[----:B------:R-:W-:-:S04]  /*0f10*/  IMAD.HI.U32 R6, P1, R9, R11, R6 ;  /* 0x0000000b09067227 */ /* 0x000fc80007820006 */
[----:B------:R-:W-:Y:S01]  /*0f20*/  IMAD.HI.U32 R8, R9, R4, RZ ;  /* 0x0000000409087227 */ /* 0x000fe200078e00ff */
[----:B------:R-:W-:-:S03]  /*0f30*/  IADD3 R6, P2, PT, R5, R6, RZ ;  /* 0x0000000605067210 */ /* 0x000fc60007f5e0ff */
[----:B------:R-:W-:Y:S02]  /*0f40*/  IMAD.X R9, R8, 0x1, R9, P0 ;  /* 0x0000000108097824 */ /* 0x000fe400000e0609 */
[----:B------:R-:W-:-:S03]  /*0f50*/  IMAD.HI.U32 R4, R6, R19, RZ ;  /* 0x0000001306047227 */ /* 0x000fc600078e00ff */
[----:B------:R-:W-:Y:S01]  /*0f60*/  IADD3.X R9, PT, PT, RZ, RZ, R9, P2, P1 ;  /* 0x000000ffff097210 */ /* 0x000fe200017e2409 */
[----:B------:R-:W-:Y:S02]  /*0f70*/  IMAD.MOV.U32 R5, RZ, RZ, RZ ;  /* 0x000000ffff057224 */ /* 0x000fe400078e00ff */
[----:B------:R-:W-:-:S04]  /*0f80*/  IMAD.WIDE.U32 R4, RZ, R6, R4 ;  /* 0x00000006ff047225 */ /* 0x000fc800078e0004 */
[----:B------:R-:W-:-:S05]  /*0f90*/  IMAD.HI.U32 R4, P0, R9, R19, R4 ;  /* 0x0000001309047227 */ /* 0x000fca0007800004 */
[----:B------:R-:W-:Y:S02]  /*0fa0*/  IADD3 R7, P1, PT, RZ, R4, RZ ;  /* 0x00000004ff077210 */ /* 0x000fe40007f3e0ff */
[----:B------:R-:W-:-:S03]  /*0fb0*/  IADD3.X R6, PT, PT, RZ, RZ, RZ, P0, !PT ;  /* 0x000000ffff067210 */ /* 0x000fc600007fe4ff */
[----:B------:R-:W-:-:S04]  /*0fc0*/  IMAD.WIDE.U32 R4, R7, R2, RZ ;  /* 0x0000000207047225 */ /* 0x000fc800078e00ff */
[----:B------:R-:W-:Y:S02]  /*0fd0*/  IMAD.X R9, RZ, RZ, R6, P1 ;  /* 0x000000ffff097224 */ /* 0x000fe400008e0606 */
[----:B------:R-:W-:Y:S01]  /*0fe0*/  IMAD R7, R7, R3, R5 ;  /* 0x0000000307077224 */ /* 0x000fe200078e0205 */
[----:B------:R-:W-:-:S03]  /*0ff0*/  IADD3 R5, P1, PT, -R4, R19, RZ ;  /* 0x0000001304057210 */ /* 0x000fc60007f3e1ff */
[-C--:B------:R-:W-:Y:S01]  /*1000*/  IMAD R7, R9, R2.reuse, R7 ;  /* 0x0000000209077224 */ /* 0x080fe200078e0207 */
[----:B------:R-:W-:-:S03]  /*1010*/  ISETP.GE.U32.AND P0, PT, R5, R2, PT ;  /* 0x000000020500720c */ /* 0x000fc60003f06070 */
[----:B------:R-:W-:Y:S01]  /*1020*/  IMAD.X R4, RZ, RZ, ~R7, P1 ;  /* 0x000000ffff047224 */ /* 0x000fe200008e0e07 */
[----:B------:R-:W-:-:S04]  /*1030*/  IADD3 R7, P1, PT, R5, -R2, RZ ;  /* 0x8000000205077210 */ /* 0x000fc80007f3e0ff */
[C---:B------:R-:W-:Y:S01]  /*1040*/  ISETP.GE.U32.AND.EX P0, PT, R4.reuse, R3, PT, P0 ;  /* 0x000000030400720c */ /* 0x040fe20003f06100 */
[----:B------:R-:W-:Y:S01]  /*1050*/  IMAD.X R6, R4, 0x1, ~R3, P1 ;  /* 0x0000000104067824 */ /* 0x000fe200008e0e03 */
[----:B------:R-:W-:Y:S02]  /*1060*/  ISETP.NE.U32.AND P1, PT, R2, RZ, PT ;  /* 0x000000ff0200720c */ /* 0x000fe40003f25070 */
[----:B------:R-:W-:Y:S02]  /*1070*/  SEL R7, R7, R5, P0 ;  /* 0x0000000507077207 */ /* 0x000fe40000000000 */
[----:B------:R-:W-:Y:S02]  /*1080*/  SEL R6, R6, R4, P0 ;  /* 0x0000000406067207 */ /* 0x000fe40000000000 */
[CC--:B------:R-:W-:Y:S02]  /*1090*/  ISETP.GE.U32.AND P0, PT, R7.reuse, R2.reuse, PT ;  /* 0x000000020700720c */ /* 0x0c0fe40003f06070 */
[----:B------:R-:W-:Y:S01]  /*10a0*/  IADD3 R4, P2, PT, R7, -R2, RZ ;  /* 0x8000000207047210 */ /* 0x000fe20007f5e0ff */
[----:B------:R-:W-:Y:S01]  /*10b0*/  IMAD.MOV.U32 R2, RZ, RZ, R0 ;  /* 0x000000ffff027224 */ /* 0x000fe200078e0000 */
[----:B------:R-:W-:-:S02]  /*10c0*/  ISETP.GE.U32.AND.EX P0, PT, R6, R3, PT, P0 ;  /* 0x000000030600720c */ /* 0x000fc40003f06100 */
[----:B------:R-:W-:Y:S02]  /*10d0*/  IADD3.X R5, PT, PT, R6, ~R3, RZ, P2, !PT ;  /* 0x8000000306057210 */ /* 0x000fe400017fe4ff */
[----:B------:R-:W-:Y:S01]  /*10e0*/  ISETP.NE.AND.EX P1, PT, R3, RZ, PT, P1 ;  /* 0x000000ff0300720c */ /* 0x000fe20003f25310 */
[----:B------:R-:W-:Y:S01]  /*10f0*/  IMAD.MOV.U32 R3, RZ, RZ, 0x0 ;  /* 0x00000000ff037424 */ /* 0x000fe200078e00ff */
[----:B------:R-:W-:Y:S02]  /*1100*/  SEL R4, R4, R7, P0 ;  /* 0x0000000704047207 */ /* 0x000fe40000000000 */
[----:B------:R-:W-:Y:S02]  /*1110*/  SEL R5, R5, R6, P0 ;  /* 0x0000000605057207 */ /* 0x000fe40000000000 */
[----:B------:R-:W-:Y:S02]  /*1120*/  SEL R4, R4, 0xffffffff, P1 ;  /* 0xffffffff04047807 */ /* 0x000fe40000800000 */
[----:B------:R-:W-:Y:S01]  /*1130*/  SEL R5, R5, 0xffffffff, P1 ;  /* 0xffffffff05057807 */ /* 0x000fe20000800000 */
[----:B------:R-:W-:Y:S06]  /*1140*/  RET.REL.NODEC R2 `(_Z13matmul_kernelPKfS0_Pfm) ;  /* 0xffffffec02ac7950 */ /* 0x000fec0003c3ffff */
.L_x_8:
        /* <DEDUP_REMOVED lines=11> */
.L_x_9:


//--------------------- .nv.shared.reserved.0     --------------------------
	.section	.nv.shared.reserved.0,"aw",@nobits
	.weak		__nv_reservedSMEM_offset_0_alias
	.size		__nv_reservedSMEM_offset_0_alias, 0, 64
	.other		__nv_reservedSMEM_offset_0_alias,@"STO_CUDA_RESERVED_SHARED STV_DEFAULT"
__nv_reservedSMEM_offset_0_alias:
	.zero		0
	.zero		64


//--------------------- .nv.global                --------------------------
	.section	.nv.global,"aw",@nobits
.nv.global:
	.type		_ZN34_INTERNAL_4dc52cb1_4_k_cu_2526b0f16thrust24THRUST_300001_SM_1000_NS12placeholders2_8E,@object
	.size		_ZN34_INTERNAL_4dc52cb1_4_k_cu_2526b0f16thrust24THRUST_300001_SM_1000_NS12placeholders2_8E,(_ZN34_INTERNAL_4dc52cb1_4_k_cu_2526b0f14cuda3std3__436_GLOBAL__N__4dc52cb1_4_k_cu_2526b0f16ignoreE - _ZN34_INTERNAL_4dc52cb1_4_k_cu_2526b0f16thrust24THRUST_300001_SM_1000_NS12placeholders2_8E)
_ZN34_INTERNAL_4dc52cb1_4_k_cu_2526b0f16thrust24THRUST_300001_SM_1000_NS12placeholders2_8E:
	.zero		1
	.type		_ZN34_INTERNAL_4dc52cb1_4_k_cu_2526b0f14cuda3std3__436_GLOBAL__N__4dc52cb1_4_k_cu_2526b0f16ignoreE,@object
	.size		_ZN34_INTERNAL_4dc52cb1_4_k_cu_2526b0f14cuda3std3__436_GLOBAL__N__4dc52cb1_4_k_cu_2526b0f16ignoreE,(_ZN34_INTERNAL_4dc52cb1_4_k_cu_2526b0f14cuda3std6ranges3__45__cpo4dataE - _ZN34_INTERNAL_4dc52cb1_4_k_cu_2526b0f14cuda3std3__436_GLOBAL__N__4dc52cb1_4_k_cu_2526b0f16ignoreE)
_ZN34_INTERNAL_4dc52cb1_4_k_cu_2526b0f14cuda3std3__436_GLOBAL__N__4dc52cb1_4_k_cu_2526b0f16ignoreE:
	.zero		1
	.type		_ZN34_INTERNAL_4dc52cb1_4_k_cu_2526b0f14cuda3std6ranges3__45__cpo4dataE,@object
	.size		_ZN34_INTERNAL_4dc52cb1_4_k_cu_2526b0f14cuda3std6ranges3__45__cpo4dataE,(_ZN34_INTERNAL_4dc52cb1_4_k_cu_2526b0f16thrust24THRUST_300001_SM_1000_NS6system3cpp3parE - _ZN34_INTERNAL_4dc52cb1_4_k_cu_2526b0f14cuda3std6ranges3__45__cpo4dataE)
_ZN34_INTERNAL_4dc52cb1_4_k_cu_2526b0f14cuda3std6ranges3__45__cpo4dataE:
	.zero		1
	.type		_ZN34_INTERNAL_4dc52cb1_4_k_cu_2526b0f16thrust24THRUST_300001_SM_1000_NS6system3cpp3parE,@object
	.size		_ZN34_INTERNAL_4dc52cb1_4_k_cu_2526b0f16thrust24THRUST_300001_SM_1000_NS6system3cpp3parE,(_ZN34_INTERNAL_4dc52cb1_4_k_cu_2526b0f14cuda3std3__45__cpo5beginE - _ZN34_INTERNAL_4dc52cb1_4_k_cu_2526b0f16thrust24THRUST_300001_SM_1000_NS6system3cpp3parE)
_ZN34_INTERNAL_4dc52cb1_4_k_cu_2526b0f16thrust24THRUST_300001_SM_1000_NS6system3cpp3parE:
	.zero		1
	.type		_ZN34_INTERNAL_4dc52cb1_4_k_cu_2526b0f14cuda3std3__45__cpo5beginE,@object
	.size		_ZN34_INTERNAL_4dc52cb1_4_k_cu_2526b0f14cuda3std3__45__cpo5beginE,(_ZN34_INTERNAL_4dc52cb1_4_k_cu_2526b0f14cuda3std6ranges3__45__cpo5beginE - _ZN34_INTERNAL_4dc52cb1_4_k_cu_2526b0f14cuda3std3__45__cpo5beginE)
_ZN34_INTERNAL_4dc52cb1_4_k_cu_2526b0f14cuda3std3__45__cpo5beginE:
	.zero		1
	.type		_ZN34_INTERNAL_4dc52cb1_4_k_cu_2526b0f14cuda3std6ranges3__45__cpo5beginE,@object
	.size		_ZN34_INTERNAL_4dc52cb1_4_k_cu_2526b0f14cuda3std6ranges3__45__cpo5beginE,(_ZN34_INTERNAL_4dc52cb1_4_k_cu_2526b0f16thrust24THRUST_300001_SM_1000_NS6deviceE - _ZN34_INTERNAL_4dc52cb1_4_k_cu_2526b0f14cuda3std6ranges3__45__cpo5beginE)
_ZN34_INTERNAL_4dc52cb1_4_k_cu_2526b0f14cuda3std6ranges3__45__cpo5beginE:
	.zero		1
	.type		_ZN34_INTERNAL_4dc52cb1_4_k_cu_2526b0f16thrust24THRUST_300001_SM_1000_NS6deviceE,@object
	.size		_ZN34_INTERNAL_4dc52cb1_4_k_cu_2526b0f16thrust24THRUST_300001_SM_1000_NS6deviceE,(_ZN34_INTERNAL_4dc52cb1_4_k_cu_2526b0f14cuda3std3__47nulloptE - _ZN34_INTERNAL_4dc52cb1_4_k_cu_2526b0f16thrust24THRUST_300001_SM_1000_NS6deviceE)
_ZN34_INTERNAL_4dc52cb1_4_k_cu_2526b0f16thrust24THRUST_300001_SM_1000_NS6deviceE:
	.zero		1
	.type		_ZN34_INTERNAL_4dc52cb1_4_k_cu_2526b0f14cuda3std3__47nulloptE,@object
	.size		_ZN34_INTERNAL_4dc52cb1_4_k_cu_2526b0f14cuda3std3__47nulloptE,(_ZN34_INTERNAL_4dc52cb1_4_k_cu_2526b0f14cuda3std6ranges3__45__cpo8distanceE - _ZN34_INTERNAL_4dc52cb1_4_k_cu_2526b0f14cuda3std3__47nulloptE)
_ZN34_INTERNAL_4dc52cb1_4_k_cu_2526b0f14cuda3std3__47nulloptE:
	.zero		1
	.type		_ZN34_INTERNAL_4dc52cb1_4_k_cu_2526b0f14cuda3std6ranges3__45__cpo8distanceE,@object
	.size		_ZN34_INTERNAL_4dc52cb1_4_k_cu_2526b0f14cuda3std6ranges3__45__cpo8distanceE,(_ZN34_INTERNAL_4dc52cb1_4_k_cu_2526b0f16thrust24THRUST_300001_SM_1000_NS12placeholders2_4E - _ZN34_INTERNAL_4dc52cb1_4_k_cu_2526b0f14cuda3std6ranges3__45__cpo8distanceE)
_ZN34_INTERNAL_4dc52cb1_4_k_cu_2526b0f14cuda3std6ranges3__45__cpo8distanceE:
	.zero		1
	.type		_ZN34_INTERNAL_4dc52cb1_4_k_cu_2526b0f16thrust24THRUST_300001_SM_1000_NS12placeholders2_4E,@object
	.size		_ZN34_INTERNAL_4dc52cb1_4_k_cu_2526b0f16thrust24THRUST_300001_SM_1000_NS12placeholders2_4E,(_ZN34_INTERNAL_4dc52cb1_4_k_cu_2526b0f14cuda3std3__45__cpo6rbeginE - _ZN34_INTERNAL_4dc52cb1_4_k_cu_2526b0f16thrust24THRUST_300001_SM_1000_NS12placeholders2_4E)
_ZN34_INTERNAL_4dc52cb1_4_k_cu_2526b0f16thrust24THRUST_300001_SM_1000_NS12placeholders2_4E:
	.zero		1
	.type		_ZN34_INTERNAL_4dc52cb1_4_k_cu_2526b0f14cuda3std3__45__cpo6rbeginE,@object
	.size		_ZN34_INTERNAL_4dc52cb1_4_k_cu_2526b0f14cuda3std3__45__cpo6rbeginE,(_ZN34_INTERNAL_4dc52cb1_4_k_cu_2526b0f14cuda3std6ranges3__45__cpo7advanceE - _ZN34_INTERNAL_4dc52cb1_4_k_cu_2526b0f14cuda3std3__45__cpo6rbeginE)
_ZN34_INTERNAL_4dc52cb1_4_k_cu_2526b0f14cuda3std3__45__cpo6rbeginE:
	.zero		1
	.type		_ZN34_INTERNAL_4dc52cb1_4_k_cu_2526b0f14cuda3std6ranges3__45__cpo7advanceE,@object
	.size		_ZN34_INTERNAL_4dc52cb1_4_k_cu_2526b0f14cuda3std6ranges3__45__cpo7advanceE,(_ZN34_INTERNAL_4dc52cb1_4_k_cu_2526b0f16thrust24THRUST_300001_SM_1000_NS12placeholders3_10E - _ZN34_INTERNAL_4dc52cb1_4_k_cu_2526b0f14cuda3std6ranges3__45__cpo7advanceE)
_ZN34_INTERNAL_4dc52cb1_4_k_cu_2526b0f14cuda3std6ranges3__45__cpo7advanceE:
	.zero		1
	.type		_ZN34_INTERNAL_4dc52cb1_4_k_cu_2526b0f16thrust24THRUST_300001_SM_1000_NS12placeholders3_10E,@object
	.size		_ZN34_INTERNAL_4dc52cb1_4_k_cu_2526b0f16thrust24THRUST_300001_SM_1000_NS12placeholders3_10E,(_ZN34_INTERNAL_4dc52cb1_4_k_cu_2526b0f14cuda3std3__48in_placeE - _ZN34_INTERNAL_4dc52cb1_4_k_cu_2526b0f16thrust24THRUST_300001_SM_1000_NS12placeholders3_10E)
_ZN34_INTERNAL_4dc52cb1_4_k_cu_2526b0f16thrust24THRUST_300001_SM_1000_NS12placeholders3_10E:
	.zero		1
	.type		_ZN34_INTERNAL_4dc52cb1_4_k_cu_2526b0f14cuda3std3__48in_placeE,@object
	.size		_ZN34_INTERNAL_4dc52cb1_4_k_cu_2526b0f14cuda3std3__48in_placeE,(_ZN34_INTERNAL_4dc52cb1_4_k_cu_2526b0f14cuda3std6ranges3__45__cpo4sizeE - _ZN34_INTERNAL_4dc52cb1_4_k_cu_2526b0f14cuda3std3__48in_placeE)
_ZN34_INTERNAL_4dc52cb1_4_k_cu_2526b0f14cuda3std3__48in_placeE:
	.zero		1
	.type		_ZN34_INTERNAL_4dc52cb1_4_k_cu_2526b0f14cuda3std6ranges3__45__cpo4sizeE,@object
	.size		_ZN34_INTERNAL_4dc52cb1_4_k_cu_2526b0f14cuda3std6ranges3__45__cpo4sizeE,(_ZN34_INTERNAL_4dc52cb1_4_k_cu_2526b0f16thrust24THRUST_300001_SM_1000_NS12placeholders2_2E - _ZN34_INTERNAL_4dc52cb1_4_k_cu_2526b0f14cuda3std6ranges3__45__cpo4sizeE)
_ZN34_INTERNAL_4dc52cb1_4_k_cu_2526b0f14cuda3std6ranges3__45__cpo4sizeE:
	.zero		1
	.type		_ZN34_INTERNAL_4dc52cb1_4_k_cu_2526b0f16thrust24THRUST_300001_SM_1000_NS12placeholders2_2E,@object
	.size		_ZN34_INTERNAL_4dc52cb1_4_k_cu_2526b0f16thrust24THRUST_300001_SM_1000_NS12placeholders2_2E,(_ZN34_INTERNAL_4dc52cb1_4_k_cu_2526b0f14cuda3std3__45__cpo6cbeginE - _ZN34_INTERNAL_4dc52cb1_4_k_cu_2526b0f16thrust24THRUST_300001_SM_1000_NS12placeholders2_2E)
_ZN34_INTERNAL_4dc52cb1_4_k_cu_2526b0f16thrust24THRUST_300001_SM_1000_NS12placeholders2_2E:
	.zero		1
	.type		_ZN34_INTERNAL_4dc52cb1_4_k_cu_2526b0f14cuda3std3__45__cpo6cbeginE,@object
	.size		_ZN34_INTERNAL_4dc52cb1_4_k_cu_2526b0f14cuda3std3__45__cpo6cbeginE,(_ZN34_INTERNAL_4dc52cb1_4_k_cu_2526b0f14cuda3std6ranges3__45__cpo6cbeginE - _ZN34_INTERNAL_4dc52cb1_4_k_cu_2526b0f14cuda3std3__45__cpo6cbeginE)
_ZN34_INTERNAL_4dc52cb1_4_k_cu_2526b0f14cuda3std3__45__cpo6cbeginE:
	.zero		1
	.type		_ZN34_INTERNAL_4dc52cb1_4_k_cu_2526b0f14cuda3std6ranges3__45__cpo6cbeginE,@object
	.size		_ZN34_INTERNAL_4dc52cb1_4_k_cu_2526b0f14cuda3std6ranges3__45__cpo6cbeginE,(_ZN34_INTERNAL_4dc52cb1_4_k_cu_2526b0f16thrust24THRUST_300001_SM_1000_NS12placeholders2_6E - _ZN34_INTERNAL_4dc52cb1_4_k_cu_2526b0f14cuda3std6ranges3__45__cpo6cbeginE)
_ZN34_INTERNAL_4dc52cb1_4_k_cu_2526b0f14cuda3std6ranges3__45__cpo6cbeginE:
	.zero		1
	.type		_ZN34_INTERNAL_4dc52cb1_4_k_cu_2526b0f16thrust24THRUST_300001_SM_1000_NS12placeholders2_6E,@object
	.size		_ZN34_INTERNAL_4dc52cb1_4_k_cu_2526b0f16thrust24THRUST_300001_SM_1000_NS12placeholders2_6E,(_ZN34_INTERNAL_4dc52cb1_4_k_cu_2526b0f14cuda3std3__45__cpo7crbeginE - _ZN34_INTERNAL_4dc52cb1_4_k_cu_2526b0f16thrust24THRUST_300001_SM_1000_NS12placeholders2_6E)
_ZN34_INTERNAL_4dc52cb1_4_k_cu_2526b0f16thrust24THRUST_300001_SM_1000_NS12placeholders2_6E:
	.zero		1
	.type		_ZN34_INTERNAL_4dc52cb1_4_k_cu_2526b0f14cuda3std3__45__cpo7crbeginE,@object
	.size		_ZN34_INTERNAL_4dc52cb1_4_k_cu_2526b0f14cuda3std3__45__cpo7crbeginE,(_ZN34_INTERNAL_4dc52cb1_4_k_cu_2526b0f14cuda3std6ranges3__45__cpo4nextE - _ZN34_INTERNAL_4dc52cb1_4_k_cu_2526b0f14cuda3std3__45__cpo7crbeginE)
_ZN34_INTERNAL_4dc52cb1_4_k_cu_2526b0f14cuda3std3__45__cpo7crbeginE:
	.zero		1
	.type		_ZN34_INTERNAL_4dc52cb1_4_k_cu_2526b0f14cuda3std6ranges3__45__cpo4nextE,@object
	.size		_ZN34_INTERNAL_4dc52cb1_4_k_cu_2526b0f14cuda3std6ranges3__45__cpo4nextE,(_ZN34_INTERNAL_4dc52cb1_4_k_cu_2526b0f14cuda3std6ranges3__45__cpo4swapE - _ZN34_INTERNAL_4dc52cb1_4_k_cu_2526b0f14cuda3std6ranges3__45__cpo4nextE)
_ZN34_INTERNAL_4dc52cb1_4_k_cu_2526b0f14cuda3std6ranges3__45__cpo4nextE:
	.zero		1
	.type		_ZN34_INTERNAL_4dc52cb1_4_k_cu_2526b0f14cuda3std6ranges3__45__cpo4swapE,@object
	.size		_ZN34_INTERNAL_4dc52cb1_4_k_cu_2526b0f14cuda3std6ranges3__45__cpo4swapE,(_ZN34_INTERNAL_4dc52cb1_4_k_cu_2526b0f16thrust24THRUST_300001_SM_1000_NS8cuda_cub10par_nosyncE - _ZN34_INTERNAL_4dc52cb1_4_k_cu_2526b0f14cuda3std6ranges3__45__cpo4swapE)
_ZN34_INTERNAL_4dc52cb1_4_k_cu_2526b0f14cuda3std6ranges3__45__cpo4swapE:
	.zero		1
	.type		_ZN34_INTERNAL_4dc52cb1_4_k_cu_2526b0f16thrust24THRUST_300001_SM_1000_NS8cuda_cub10par_nosyncE,@object
	.size		_ZN34_INTERNAL_4dc52cb1_4_k_cu_2526b0f16thrust24THRUST_300001_SM_1000_NS8cuda_cub10par_nosyncE,(_ZN34_INTERNAL_4dc52cb1_4_k_cu_2526b0f16thrust24THRUST_300001_SM_1000_NS3seqE - _ZN34_INTERNAL_4dc52cb1_4_k_cu_2526b0f16thrust24THRUST_300001_SM_1000_NS8cuda_cub10par_nosyncE)
_ZN34_INTERNAL_4dc52cb1_4_k_cu_2526b0f16thrust24THRUST_300001_SM_1000_NS8cuda_cub10par_nosyncE:
	.zero		1
	.type		_ZN34_INTERNAL_4dc52cb1_4_k_cu_2526b0f16thrust24THRUST_300001_SM_1000_NS3seqE,@object
	.size		_ZN34_INTERNAL_4dc52cb1_4_k_cu_2526b0f16thrust24THRUST_300001_SM_1000_NS3seqE,(_ZN34_INTERNAL_4dc52cb1_4_k_cu_2526b0f14cuda3std3__420unreachable_sentinelE - _ZN34_INTERNAL_4dc52cb1_4_k_cu_2526b0f16thrust24THRUST_300001_SM_1000_NS3seqE)
_ZN34_INTERNAL_4dc52cb1_4_k_cu_2526b0f16thrust24THRUST_300001_SM_1000_NS3seqE:
	.zero		1
	.type		_ZN34_INTERNAL_4dc52cb1_4_k_cu_2526b0f14cuda3std3__420unreachable_sentinelE,@object
	.size		_ZN34_INTERNAL_4dc52cb1_4_k_cu_2526b0f14cuda3std3__420unreachable_sentinelE,(_ZN34_INTERNAL_4dc52cb1_4_k_cu_2526b0f14cuda3std6ranges3__45__cpo5ssizeE - _ZN34_INTERNAL_4dc52cb1_4_k_cu_2526b0f14cuda3std3__420unreachable_sentinelE)
_ZN34_INTERNAL_4dc52cb1_4_k_cu_2526b0f14cuda3std3__420unreachable_sentinelE:
	.zero		1
	.type		_ZN34_INTERNAL_4dc52cb1_4_k_cu_2526b0f14cuda3std6ranges3__45__cpo5ssizeE,@object
	.size		_ZN34_INTERNAL_4dc52cb1_4_k_cu_2526b0f14cuda3std6ranges3__45__cpo5ssizeE,(_ZN34_INTERNAL_4dc52cb1_4_k_cu_2526b0f16thrust24THRUST_300001_SM_1000_NS12placeholders2_3E - _ZN34_INTERNAL_4dc52cb1_4_k_cu_2526b0f14cuda3std6ranges3__45__cpo5ssizeE)
_ZN34_INTERNAL_4dc52cb1_4_k_cu_2526b0f14cuda3std6ranges3__45__cpo5ssizeE:
	.zero		1
	.type		_ZN34_INTERNAL_4dc52cb1_4_k_cu_2526b0f16thrust24THRUST_300001_SM_1000_NS12placeholders2_3E,@object
	.size		_ZN34_INTERNAL_4dc52cb1_4_k_cu_2526b0f16thrust24THRUST_300001_SM_1000_NS12placeholders2_3E,(_ZN34_INTERNAL_4dc52cb1_4_k_cu_2526b0f14cuda3std3__45__cpo4cendE - _ZN34_INTERNAL_4dc52cb1_4_k_cu_2526b0f16thrust24THRUST_300001_SM_1000_NS12placeholders2_3E)
_ZN34_INTERNAL_4dc52cb1_4_k_cu_2526b0f16thrust24THRUST_300001_SM_1000_NS12placeholders2_3E:
	.zero		1
	.type		_ZN34_INTERNAL_4dc52cb1_4_k_cu_2526b0f14cuda3std3__45__cpo4cendE,@object
	.size		_ZN34_INTERNAL_4dc52cb1_4_k_cu_2526b0f14cuda3std3__45__cpo4cendE,(_ZN34_INTERNAL_4dc52cb1_4_k_cu_2526b0f14cuda3std6ranges3__45__cpo4cendE - _ZN34_INTERNAL_4dc52cb1_4_k_cu_2526b0f14cuda3std3__45__cpo4cendE)
_ZN34_INTERNAL_4dc52cb1_4_k_cu_2526b0f14cuda3std3__45__cpo4cendE:
	.zero		1
	.type		_ZN34_INTERNAL_4dc52cb1_4_k_cu_2526b0f14cuda3std6ranges3__45__cpo4cendE,@object
	.size		_ZN34_INTERNAL_4dc52cb1_4_k_cu_2526b0f14cuda3std6ranges3__45__cpo4cendE,(_ZN34_INTERNAL_4dc52cb1_4_k_cu_2526b0f16thrust24THRUST_300001_SM_1000_NS12placeholders2_7E - _ZN34_INTERNAL_4dc52cb1_4_k_cu_2526b0f14cuda3std6ranges3__45__cpo4cendE)
_ZN34_INTERNAL_4dc52cb1_4_k_cu_2526b0f14cuda3std6ranges3__45__cpo4cendE:
	.zero		1
	.type		_ZN34_INTERNAL_4dc52cb1_4_k_cu_2526b0f16thrust24THRUST_300001_SM_1000_NS12placeholders2_7E,@object
	.size		_ZN34_INTERNAL_4dc52cb1_4_k_cu_2526b0f16thrust24THRUST_300001_SM_1000_NS12placeholders2_7E,(_ZN34_INTERNAL_4dc52cb1_4_k_cu_2526b0f14cuda3std3__45__cpo5crendE - _ZN34_INTERNAL_4dc52cb1_4_k_cu_2526b0f16thrust24THRUST_300001_SM_1000_NS12placeholders2_7E)
_ZN34_INTERNAL_4dc52cb1_4_k_cu_2526b0f16thrust24THRUST_300001_SM_1000_NS12placeholders2_7E:
	.zero		1
	.type		_ZN34_INTERNAL_4dc52cb1_4_k_cu_2526b0f14cuda3std3__45__cpo5crendE,@object
	.size		_ZN34_INTERNAL_4dc52cb1_4_k_cu_2526b0f14cuda3std3__45__cpo5crendE,(_ZN34_INTERNAL_4dc52cb1_4_k_cu_2526b0f14cuda3std6ranges3__45__cpo4prevE - _ZN34_INTERNAL_4dc52cb1_4_k_cu_2526b0f14cuda3std3__45__cpo5crendE)
_ZN34_INTERNAL_4dc52cb1_4_k_cu_2526b0f14cuda3std3__45__cpo5crendE:
	.zero		1
	.type		_ZN34_INTERNAL_4dc52cb1_4_k_cu_2526b0f14cuda3std6ranges3__45__cpo4prevE,@object
	.size		_ZN34_INTERNAL_4dc52cb1_4_k_cu_2526b0f14cuda3std6ranges3__45__cpo4prevE,(_ZN34_INTERNAL_4dc52cb1_4_k_cu_2526b0f14cuda3std6ranges3__45__cpo9iter_moveE - _ZN34_INTERNAL_4dc52cb1_4_k_cu_2526b0f14cuda3std6ranges3__45__cpo4prevE)
_ZN34_INTERNAL_4dc52cb1_4_k_cu_2526b0f14cuda3std6ranges3__45__cpo4prevE:
	.zero		1
	.type		_ZN34_INTERNAL_4dc52cb1_4_k_cu_2526b0f14cuda3std6ranges3__45__cpo9iter_moveE,@object
	.size		_ZN34_INTERNAL_4dc52cb1_4_k_cu_2526b0f14cuda3std6ranges3__45__cpo9iter_moveE,(_ZN34_INTERNAL_4dc52cb1_4_k_cu_2526b0f16thrust24THRUST_300001_SM_1000_NS6system6detail10sequential3seqE - _ZN34_INTERNAL_4dc52cb1_4_k_cu_2526b0f14cuda3std6ranges3__45__cpo9iter_moveE)
_ZN34_INTERNAL_4dc52cb1_4_k_cu_2526b0f14cuda3std6ranges3__45__cpo9iter_moveE:
	.zero		1
	.type		_ZN34_INTERNAL_4dc52cb1_4_k_cu_2526b0f16thrust24THRUST_300001_SM_1000_NS6system6detail10sequential3seqE,@object
	.size		_ZN34_INTERNAL_4dc52cb1_4_k_cu_2526b0f16thrust24THRUST_300001_SM_1000_NS6system6detail10sequential3seqE,(_ZN34_INTERNAL_4dc52cb1_4_k_cu_2526b0f16thrust24THRUST_300001_SM_1000_NS12placeholders2_9E - _ZN34_INTERNAL_4dc52cb1_4_k_cu_2526b0f16thrust24THRUST_300001_SM_1000_NS6system6detail10sequential3seqE)
_ZN34_INTERNAL_4dc52cb1_4_k_cu_2526b0f16thrust24THRUST_300001_SM_1000_NS6system6detail10sequential3seqE:
	.zero		1
	.type		_ZN34_INTERNAL_4dc52cb1_4_k_cu_2526b0f16thrust24THRUST_300001_SM_1000_NS12placeholders2_9E,@object
	.size		_ZN34_INTERNAL_4dc52cb1_4_k_cu_2526b0f16thrust24THRUST_300001_SM_1000_NS12placeholders2_9E,(_ZN34_INTERNAL_4dc52cb1_4_k_cu_2526b0f14cuda3std3__419piecewise_constructE - _ZN34_INTERNAL_4dc52cb1_4_k_cu_2526b0f16thrust24THRUST_300001_SM_1000_NS12placeholders2_9E)
_ZN34_INTERNAL_4dc52cb1_4_k_cu_2526b0f16thrust24THRUST_300001_SM_1000_NS12placeholders2_9E:
	.zero		1
	.type		_ZN34_INTERNAL_4dc52cb1_4_k_cu_2526b0f14cuda3std3__419piecewise_constructE,@object
	.size		_ZN34_INTERNAL_4dc52cb1_4_k_cu_2526b0f14cuda3std3__419piecewise_constructE,(_ZN34_INTERNAL_4dc52cb1_4_k_cu_2526b0f14cuda3std6ranges3__45__cpo5cdataE - _ZN34_INTERNAL_4dc52cb1_4_k_cu_2526b0f14cuda3std3__419piecewise_constructE)
_ZN34_INTERNAL_4dc52cb1_4_k_cu_2526b0f14cuda3std3__419piecewise_constructE:
	.zero		1
	.type		_ZN34_INTERNAL_4dc52cb1_4_k_cu_2526b0f14cuda3std6ranges3__45__cpo5cdataE,@object
	.size		_ZN34_INTERNAL_4dc52cb1_4_k_cu_2526b0f14cuda3std6ranges3__45__cpo5cdataE,(_ZN34_INTERNAL_4dc52cb1_4_k_cu_2526b0f16thrust24THRUST_300001_SM_1000_NS12placeholders2_1E - _ZN34_INTERNAL_4dc52cb1_4_k_cu_2526b0f14cuda3std6ranges3__45__cpo5cdataE)
_ZN34_INTERNAL_4dc52cb1_4_k_cu_2526b0f14cuda3std6ranges3__45__cpo5cdataE:
	.zero		1
	.type		_ZN34_INTERNAL_4dc52cb1_4_k_cu_2526b0f16thrust24THRUST_300001_SM_1000_NS12placeholders2_1E,@object
	.size		_ZN34_INTERNAL_4dc52cb1_4_k_cu_2526b0f16thrust24THRUST_300001_SM_1000_NS12placeholders2_1E,(_ZN34_INTERNAL_4dc52cb1_4_k_cu_2526b0f14cuda3std3__45__cpo3endE - _ZN34_INTERNAL_4dc52cb1_4_k_cu_2526b0f16thrust24THRUST_300001_SM_1000_NS12placeholders2_1E)
_ZN34_INTERNAL_4dc52cb1_4_k_cu_2526b0f16thrust24THRUST_300001_SM_1000_NS12placeholders2_1E:
	.zero		1
	.type		_ZN34_INTERNAL_4dc52cb1_4_k_cu_2526b0f14cuda3std3__45__cpo3endE,@object
	.size		_ZN34_INTERNAL_4dc52cb1_4_k_cu_2526b0f14cuda3std3__45__cpo3endE,(_ZN34_INTERNAL_4dc52cb1_4_k_cu_2526b0f14cuda3std6ranges3__45__cpo3endE - _ZN34_INTERNAL_4dc52cb1_4_k_cu_2526b0f14cuda3std3__45__cpo3endE)
_ZN34_INTERNAL_4dc52cb1_4_k_cu_2526b0f14cuda3std3__45__cpo3endE:
	.zero		1
	.type		_ZN34_INTERNAL_4dc52cb1_4_k_cu_2526b0f14cuda3std6ranges3__45__cpo3endE,@object
	.size		_ZN34_INTERNAL_4dc52cb1_4_k_cu_2526b0f14cuda3std6ranges3__45__cpo3endE,(_ZN34_INTERNAL_4dc52cb1_4_k_cu_2526b0f16thrust24THRUST_300001_SM_1000_NS12placeholders2_5E - _ZN34_INTERNAL_4dc52cb1_4_k_cu_2526b0f14cuda3std6ranges3__45__cpo3endE)
_ZN34_INTERNAL_4dc52cb1_4_k_cu_2526b0f14cuda3std6ranges3__45__cpo3endE:
	.zero		1
	.type		_ZN34_INTERNAL_4dc52cb1_4_k_cu_2526b0f16thrust24THRUST_300001_SM_1000_NS12placeholders2_5E,@object
	.size		_ZN34_INTERNAL_4dc52cb1_4_k_cu_2526b0f16thrust24THRUST_300001_SM_1000_NS12placeholders2_5E,(_ZN34_INTERNAL_4dc52cb1_4_k_cu_2526b0f14cuda3std3__45__cpo4rendE - _ZN34_INTERNAL_4dc52cb1_4_k_cu_2526b0f16thrust24THRUST_300001_SM_1000_NS12placeholders2_5E)
_ZN34_INTERNAL_4dc52cb1_4_k_cu_2526b0f16thrust24THRUST_300001_SM_1000_NS12placeholders2_5E:
	.zero		1
	.type		_ZN34_INTERNAL_4dc52cb1_4_k_cu_2526b0f14cuda3std3__45__cpo4rendE,@object
	.size		_ZN34_INTERNAL_4dc52cb1_4_k_cu_2526b0f14cuda3std3__45__cpo4rendE,(_ZN34_INTERNAL_4dc52cb1_4_k_cu_2526b0f14cuda3std6ranges3__45__cpo9iter_swapE - _ZN34_INTERNAL_4dc52cb1_4_k_cu_2526b0f14cuda3std3__45__cpo4rendE)
_ZN34_INTERNAL_4dc52cb1_4_k_cu_2526b0f14cuda3std3__45__cpo4rendE:
	.zero		1
	.type		_ZN34_INTERNAL_4dc52cb1_4_k_cu_2526b0f14cuda3std6ranges3__45__cpo9iter_swapE,@object
	.size		_ZN34_INTERNAL_4dc52cb1_4_k_cu_2526b0f14cuda3std6ranges3__45__cpo9iter_swapE,(_ZN34_INTERNAL_4dc52cb1_4_k_cu_2526b0f14cuda3std3__48unexpectE - _ZN34_INTERNAL_4dc52cb1_4_k_cu_2526b0f14cuda3std6ranges3__45__cpo9iter_swapE)
_ZN34_INTERNAL_4dc52cb1_4_k_cu_2526b0f14cuda3std6ranges3__45__cpo9iter_swapE:
	.zero		1
	.type		_ZN34_INTERNAL_4dc52cb1_4_k_cu_2526b0f14cuda3std3__48unexpectE,@object
	.size		_ZN34_INTERNAL_4dc52cb1_4_k_cu_2526b0f14cuda3std3__48unexpectE,(_ZN34_INTERNAL_4dc52cb1_4_k_cu_2526b0f16thrust24THRUST_300001_SM_1000_NS8cuda_cub3parE - _ZN34_INTERNAL_4dc52cb1_4_k_cu_2526b0f14cuda3std3__48unexpectE)
_ZN34_INTERNAL_4dc52cb1_4_k_cu_2526b0f14cuda3std3__48unexpectE:
	.zero		1
	.type		_ZN34_INTERNAL_4dc52cb1_4_k_cu_2526b0f16thrust24THRUST_300001_SM_1000_NS8cuda_cub3parE,@object
	.size		_ZN34_INTERNAL_4dc52cb1_4_k_cu_2526b0f16thrust24THRUST_300001_SM_1000_NS8cuda_cub3parE,(.L_29 - _ZN34_INTERNAL_4dc52cb1_4_k_cu_2526b0f16thrust24THRUST_300001_SM_1000_NS8cuda_cub3parE)
_ZN34_INTERNAL_4dc52cb1_4_k_cu_2526b0f16thrust24THRUST_300001_SM_1000_NS8cuda_cub3parE:
	.zero		1
.L_29:


//--------------------- .nv.constant0._ZN3cub18CUB_300001_SM_10006detail11EmptyKernelIvEEvv --------------------------
	.section	.nv.constant0._ZN3cub18CUB_300001_SM_10006detail11EmptyKernelIvEEvv,"a",@progbits
	.sectionflags	@""
	.align	4
.nv.constant0._ZN3cub18CUB_300001_SM_10006detail11EmptyKernelIvEEvv:
	.zero		896


//--------------------- .nv.constant0._Z13matmul_kernelPKfS0_Pfm --------------------------
	.section	.nv.constant0._Z13matmul_kernelPKfS0_Pfm,"a",@progbits
	.sectionflags	@""
	.align	4
.nv.constant0._Z13matmul_kernelPKfS0_Pfm:
	.zero		928


//--------------------- SYMBOLS --------------------------

	.type		.nv.reservedSmem.offset0,@object
	.size		.nv.reservedSmem.offset0,0x4
